	.target	sm_90a

	.elftype	@"ET_EXEC"


//--------------------- .note.nv.tkinfo           --------------------------
	.section	.note.nv.tkinfo,"",@"SHT_NOTE"
	.sectionflags	@"SHF_NOTE_NV_TKINFO"
	.tkinfo
        /*0018*/ 	.word	0x00000002
        /*0030*/ 	.string	""
        /*0030*/ 	.string	"ptxas"
        /*0030*/ 	.string	"Cuda compilation tools, release 13.0, V13.0.88"
        /*0030*/ 	.string	"Build cuda_13.0.r13.0/compiler.36424714_0"
        /*0030*/ 	.string	"-arch sm_90a -m 64 "



//--------------------- .note.nv.cuinfo           --------------------------
	.section	.note.nv.cuinfo,"",@"SHT_NOTE"
	.sectionflags	@"SHF_NOTE_NV_CUINFO"
        /*0018*/ 	.short	0x0002
        /*001a*/ 	.short	0x005a
        /*001c*/ 	.short	0x0082
	.zero		2


//--------------------- .nv.info                  --------------------------
	.section	.nv.info,"",@"SHT_CUDA_INFO"
	.align	4


	//----- nvinfo : EIATTR_REGCOUNT
	.align		4
        /*0000*/ 	.byte	0x04, 0x2f
        /*0002*/ 	.short	(.L_12 - .L_11)
	.align		4
.L_11:
        /*0004*/ 	.word	index@(_ZN7cutlass13device_kernelINS_4gemm6kernel13GemmUniversalIN4cute5tupleIJiiiiEEENS1_10collective13CollectiveMmaINS1_37MainloopSm90TmaGmmaWarpSpecializedFP8ILi5ENS5_IJNS4_1CILi1EEENSA_ILi2EEESB_EEENS1_35KernelTmaWarpSpecializedCooperativeEEENS5_IJNSA_ILi128EEESG_NSA_ILi32EEEEEENS_12float_e5m2_tENS5_IJlSB_lEEESJ_SK_NS4_8TiledMMAINS4_8MMA_AtomIJNS4_4SM904GMMA31MMA_64x128x32_F32E5M2E5M2_SS_TNILNSO_7ScaleInE1ELSQ_1EEEEEENS4_6LayoutINS5_IJSC_SB_SB_EEENS5_IJSB_NSA_ILi0EEESV_EEEEENS5_IJNS4_10UnderscoreESY_SY_EEEEENS4_23SM90_TMA_LOAD_MULTICASTENS4_14ComposedLayoutINS4_7SwizzleILi1ELi4ELi3EEENS4_18smem_ptr_flag_bitsILi8EEENST_INS5_IJNSA_ILi8EEESH_EEENS5_IJSH_SB_EEEEEEEvNS4_8identityENS4_13SM90_TMA_LOADES1B_vS1C_EENS_8epilogue10collective6detail29Sm90TmaWarpSpecializedAdapterINS1G_15DefaultEpilogueISJ_SK_SK_NS1F_6thread17LinearCombinationISJ_Li1EffLNS1K_9ScaleType4KindE0ELNS_15FloatRoundStyleE2ESJ_EENS1_15EpilogueDefaultEEEEEvvEEEEvNT_6ParamsE)
        /*0008*/ 	.word	0x000000a8


	//----- nvinfo : EIATTR_FRAME_SIZE
	.align		4
.L_12:
        /*000c*/ 	.byte	0x04, 0x11
        /*000e*/ 	.short	(.L_14 - .L_13)
	.align		4
.L_13:
        /*0010*/ 	.word	index@(_ZN7cutlass13device_kernelINS_4gemm6kernel13GemmUniversalIN4cute5tupleIJiiiiEEENS1_10collective13CollectiveMmaINS1_37MainloopSm90TmaGmmaWarpSpecializedFP8ILi5ENS5_IJNS4_1CILi1EEENSA_ILi2EEESB_EEENS1_35KernelTmaWarpSpecializedCooperativeEEENS5_IJNSA_ILi128EEESG_NSA_ILi32EEEEEENS_12float_e5m2_tENS5_IJlSB_lEEESJ_SK_NS4_8TiledMMAINS4_8MMA_AtomIJNS4_4SM904GMMA31MMA_64x128x32_F32E5M2E5M2_SS_TNILNSO_7ScaleInE1ELSQ_1EEEEEENS4_6LayoutINS5_IJSC_SB_SB_EEENS5_IJSB_NSA_ILi0EEESV_EEEEENS5_IJNS4_10UnderscoreESY_SY_EEEEENS4_23SM90_TMA_LOAD_MULTICASTENS4_14ComposedLayoutINS4_7SwizzleILi1ELi4ELi3EEENS4_18smem_ptr_flag_bitsILi8EEENST_INS5_IJNSA_ILi8EEESH_EEENS5_IJSH_SB_EEEEEEEvNS4_8identityENS4_13SM90_TMA_LOADES1B_vS1C_EENS_8epilogue10collective6detail29Sm90TmaWarpSpecializedAdapterINS1G_15DefaultEpilogueISJ_SK_SK_NS1F_6thread17LinearCombinationISJ_Li1EffLNS1K_9ScaleType4KindE0ELNS_15FloatRoundStyleE2ESJ_EENS1_15EpilogueDefaultEEEEEvvEEEEvNT_6ParamsE)
        /*0014*/ 	.word	0x00000000


	//----- nvinfo : EIATTR_MIN_STACK_SIZE
	.align		4
.L_14:
        /*0018*/ 	.byte	0x04, 0x12
        /*001a*/ 	.short	(.L_16 - .L_15)
	.align		4
.L_15:
        /*001c*/ 	.word	index@(_ZN7cutlass13device_kernelINS_4gemm6kernel13GemmUniversalIN4cute5tupleIJiiiiEEENS1_10collective13CollectiveMmaINS1_37MainloopSm90TmaGmmaWarpSpecializedFP8ILi5ENS5_IJNS4_1CILi1EEENSA_ILi2EEESB_EEENS1_35KernelTmaWarpSpecializedCooperativeEEENS5_IJNSA_ILi128EEESG_NSA_ILi32EEEEEENS_12float_e5m2_tENS5_IJlSB_lEEESJ_SK_NS4_8TiledMMAINS4_8MMA_AtomIJNS4_4SM904GMMA31MMA_64x128x32_F32E5M2E5M2_SS_TNILNSO_7ScaleInE1ELSQ_1EEEEEENS4_6LayoutINS5_IJSC_SB_SB_EEENS5_IJSB_NSA_ILi0EEESV_EEEEENS5_IJNS4_10UnderscoreESY_SY_EEEEENS4_23SM90_TMA_LOAD_MULTICASTENS4_14ComposedLayoutINS4_7SwizzleILi1ELi4ELi3EEENS4_18smem_ptr_flag_bitsILi8EEENST_INS5_IJNSA_ILi8EEESH_EEENS5_IJSH_SB_EEEEEEEvNS4_8identityENS4_13SM90_TMA_LOADES1B_vS1C_EENS_8epilogue10collective6detail29Sm90TmaWarpSpecializedAdapterINS1G_15DefaultEpilogueISJ_SK_SK_NS1F_6thread17LinearCombinationISJ_Li1EffLNS1K_9ScaleType4KindE0ELNS_15FloatRoundStyleE2ESJ_EENS1_15EpilogueDefaultEEEEEvvEEEEvNT_6ParamsE)
        /*0020*/ 	.word	0x00000000
.L_16:


//--------------------- .nv.compat                --------------------------
	.section	.nv.compat,"",@"SHT_CUDA_COMPAT_INFO"
	.align	4
        /*0000*/ 	.byte	0x02, 0x09, 0x01, 0x00, 0x02, 0x02, 0x04, 0x00, 0x02, 0x05, 0x05, 0x00, 0x03, 0x07, 0x01, 0x01
        /*0010*/ 	.byte	0x02, 0x03, 0x01, 0x00, 0x02, 0x06, 0x01, 0x00, 0x04, 0x0b, 0x08, 0x00, 0x00, 0x00, 0x00, 0x00
        /*0020*/ 	.byte	0x00, 0x00, 0x00, 0x00


//--------------------- .nv.info._ZN7cutlass13device_kernelINS_4gemm6kernel13GemmUniversalIN4cute5tupleIJiiiiEEENS1_10collective13CollectiveMmaINS1_37MainloopSm90TmaGmmaWarpSpecializedFP8ILi5ENS5_IJNS4_1CILi1EEENSA_ILi2EEESB_EEENS1_35KernelTmaWarpSpecializedCooperativeEEENS5_IJNSA_ILi128EEESG_NSA_ILi32EEEEEENS_12float_e5m2_tENS5_IJlSB_lEEESJ_SK_NS4_8TiledMMAINS4_8MMA_AtomIJNS4_4SM904GMMA31MMA_64x128x32_F32E5M2E5M2_SS_TNILNSO_7ScaleInE1ELSQ_1EEEEEENS4_6LayoutINS5_IJSC_SB_SB_EEENS5_IJSB_NSA_ILi0EEESV_EEEEENS5_IJNS4_10UnderscoreESY_SY_EEEEENS4_23SM90_TMA_LOAD_MULTICASTENS4_14ComposedLayoutINS4_7SwizzleILi1ELi4ELi3EEENS4_18smem_ptr_flag_bitsILi8EEENST_INS5_IJNSA_ILi8EEESH_EEENS5_IJSH_SB_EEEEEEEvNS4_8identityENS4_13SM90_TMA_LOADES1B_vS1C_EENS_8epilogue10collective6detail29Sm90TmaWarpSpecializedAdapterINS1G_15DefaultEpilogueISJ_SK_SK_NS1F_6thread17LinearCombinationISJ_Li1EffLNS1K_9ScaleType4KindE0ELNS_15FloatRoundStyleE2ESJ_EENS1_15EpilogueDefaultEEEEEvvEEEEvNT_6ParamsE --------------------------
	.section	.nv.info._ZN7cutlass13device_kernelINS_4gemm6kernel13GemmUniversalIN4cute5tupleIJiiiiEEENS1_10collective13CollectiveMmaINS1_37MainloopSm90TmaGmmaWarpSpecializedFP8ILi5ENS5_IJNS4_1CILi1EEENSA_ILi2EEESB_EEENS1_35KernelTmaWarpSpecializedCooperativeEEENS5_IJNSA_ILi128EEESG_NSA_ILi32EEEEEENS_12float_e5m2_tENS5_IJlSB_lEEESJ_SK_NS4_8TiledMMAINS4_8MMA_AtomIJNS4_4SM904GMMA31MMA_64x128x32_F32E5M2E5M2_SS_TNILNSO_7ScaleInE1ELSQ_1EEEEEENS4_6LayoutINS5_IJSC_SB_SB_EEENS5_IJSB_NSA_ILi0EEESV_EEEEENS5_IJNS4_10UnderscoreESY_SY_EEEEENS4_23SM90_TMA_LOAD_MULTICASTENS4_14ComposedLayoutINS4_7SwizzleILi1ELi4ELi3EEENS4_18smem_ptr_flag_bitsILi8EEENST_INS5_IJNSA_ILi8EEESH_EEENS5_IJSH_SB_EEEEEEEvNS4_8identityENS4_13SM90_TMA_LOADES1B_vS1C_EENS_8epilogue10collective6detail29Sm90TmaWarpSpecializedAdapterINS1G_15DefaultEpilogueISJ_SK_SK_NS1F_6thread17LinearCombinationISJ_Li1EffLNS1K_9ScaleType4KindE0ELNS_15FloatRoundStyleE2ESJ_EENS1_15EpilogueDefaultEEEEEvvEEEEvNT_6ParamsE,"",@"SHT_CUDA_INFO"
	.sectionflags	@""
	.align	4


	//----- nvinfo : EIATTR_CUDA_API_VERSION
	.align		4
        /*0000*/ 	.byte	0x04, 0x37
        /*0002*/ 	.short	(.L_18 - .L_17)
.L_17:
        /*0004*/ 	.word	0x00000082


	//----- nvinfo : EIATTR_KPARAM_INFO
	.align		4
.L_18:
        /*0008*/ 	.byte	0x04, 0x17
        /*000a*/ 	.short	(.L_20 - .L_19)
.L_19:
        /*000c*/ 	.word	0x00000000
        /*0010*/ 	.short	0x0000
        /*0012*/ 	.short	0x0070
        /*0014*/ 	.byte	0x00, 0xf0, 0x01, 0x10


	//----- nvinfo : EIATTR_SPARSE_MMA_MASK
	.align		4
.L_20:
        /*0018*/ 	.byte	0x03, 0x50
        /*001a*/ 	.short	0x0000


	//----- nvinfo : EIATTR_MAXREG_COUNT
	.align		4
        /*001c*/ 	.byte	0x03, 0x1b
        /*001e*/ 	.short	0x00a8


	//----- nvinfo : EIATTR_NUM_BARRIERS
	.align		4
        /*0020*/ 	.byte	0x02, 0x4c
        /*0022*/ 	.byte	0x01
	.zero		1


	//----- nvinfo : EIATTR_MERCURY_ISA_VERSION
	.align		4
        /*0024*/ 	.byte	0x03, 0x5f
        /*0026*/ 	.short	0x0101


	//----- nvinfo : EIATTR_INT_WARP_WIDE_INSTR_OFFSETS
	.align		4
        /*0028*/ 	.byte	0x04, 0x31
        /*002a*/ 	.short	(.L_22 - .L_21)


	//   ....[0]....
.L_21:
        /*002c*/ 	.word	0x00000460


	//   ....[1]....
        /*0030*/ 	.word	0x00000480


	//   ....[2]....
        /*0034*/ 	.word	0x00000650


	//----- nvinfo : EIATTR_COOP_GROUP_MASK_REGIDS
	.align		4
.L_22:
        /*0038*/ 	.byte	0x04, 0x29
        /*003a*/ 	.short	(.L_24 - .L_23)


	//   ....[0]....
.L_23:
        /*003c*/ 	.word	0xffffffff


	//   ....[1]....
        /*0040*/ 	.word	0xffffffff


	//   ....[2]....
        /*0044*/ 	.word	0xffffffff


	//   ....[3]....
        /*0048*/ 	.word	0xffffffff


	//   ....[4]....
        /*004c*/ 	.word	0xffffffff


	//   ....[5]....
        /*0050*/ 	.word	0xffffffff


	//----- nvinfo : EIATTR_COOP_GROUP_INSTR_OFFSETS
	.align		4
.L_24:
        /*0054*/ 	.byte	0x04, 0x28
        /*0056*/ 	.short	(.L_26 - .L_25)


	//   ....[0]....
.L_25:
        /*0058*/ 	.word	0x00000060


	//   ....[1]....
        /*005c*/ 	.word	0x00000070


	//   ....[2]....
        /*0060*/ 	.word	0x00000130


	//   ....[3]....
        /*0064*/ 	.word	0x000002e0


	//   ....[4]....
        /*0068*/ 	.word	0x00000790


	//   ....[5]....
        /*006c*/ 	.word	0x00001210


	//----- nvinfo : EIATTR_REG_RECONFIG
	.align		4
.L_26:
        /*0070*/ 	.byte	0x01, 0x54
	.zero		2


	//----- nvinfo : EIATTR_MBARRIER_INSTR_OFFSETS
	.align		4
        /*0074*/ 	.byte	0x04, 0x39
        /*0076*/ 	.short	(.L_28 - .L_27)


	//   ....[0]....
.L_27:
        /*0078*/ 	.word	0x00000230
        /*007c*/ 	.word	0x000000ff
        /*0080*/ 	.word	0x00000000
        /*0084*/ 	.short	0x0100
        /*0086*/ 	.byte	0x08
	.zero		1


	//   ....[1]....
        /*0088*/ 	.word	0x00000240
        /*008c*/ 	.word	0x000000ff
        /*0090*/ 	.word	0x00000028
        /*0094*/ 	.short	0x0100
        /*0096*/ 	.byte	0x08
	.zero		1


	//   ....[2]....
        /*0098*/ 	.word	0x00000250
        /*009c*/ 	.word	0x000000ff
        /*00a0*/ 	.word	0x00000008
        /*00a4*/ 	.short	0x0100
        /*00a6*/ 	.byte	0x08
	.zero		1


	//   ....[3]....
        /*00a8*/ 	.word	0x00000260
        /*00ac*/ 	.word	0x000000ff
        /*00b0*/ 	.word	0x00000030
        /*00b4*/ 	.short	0x0100
        /*00b6*/ 	.byte	0x08
	.zero		1


	//   ....[4]....
        /*00b8*/ 	.word	0x00000270
        /*00bc*/ 	.word	0x000000ff
        /*00c0*/ 	.word	0x00000010
        /*00c4*/ 	.short	0x0100
        /*00c6*/ 	.byte	0x08
	.zero		1


	//   ....[5]....
        /*00c8*/ 	.word	0x00000280
        /*00cc*/ 	.word	0x000000ff
        /*00d0*/ 	.word	0x00000038
        /*00d4*/ 	.short	0x0100
        /*00d6*/ 	.byte	0x08
	.zero		1


	//   ....[6]....
        /*00d8*/ 	.word	0x00000290
        /*00dc*/ 	.word	0x000000ff
        /*00e0*/ 	.word	0x00000018
        /*00e4*/ 	.short	0x0100
        /*00e6*/ 	.byte	0x08
	.zero		1


	//   ....[7]....
        /*00e8*/ 	.word	0x000002a0
        /*00ec*/ 	.word	0x000000ff
        /*00f0*/ 	.word	0x00000040
        /*00f4*/ 	.short	0x0100
        /*00f6*/ 	.byte	0x08
	.zero		1


	//   ....[8]....
        /*00f8*/ 	.word	0x000002b0
        /*00fc*/ 	.word	0x000000ff
        /*0100*/ 	.word	0x00000020
        /*0104*/ 	.short	0x0100
        /*0106*/ 	.byte	0x08
	.zero		1


	//   ....[9]....
        /*0108*/ 	.word	0x000002c0
        /*010c*/ 	.word	0x000000ff
        /*0110*/ 	.word	0x00000048
        /*0114*/ 	.short	0x0100
        /*0116*/ 	.byte	0x08
	.zero		1


	//   ....[10]....
        /*0118*/ 	.word	0x000006f0
        /*011c*/ 	.word	0x000000ff
        /*0120*/ 	.word	0x00000060
        /*0124*/ 	.short	0x0100
        /*0126*/ 	.byte	0x06
	.zero		1


	//   ....[11]....
        /*0128*/ 	.word	0x00000740
        /*012c*/ 	.word	0x000000ff
        /*0130*/ 	.word	0x00000068
        /*0134*/ 	.short	0x0100
        /*0136*/ 	.byte	0x06
	.zero		1


	//   ....[12]....
        /*0138*/ 	.word	0x00001730
        /*013c*/ 	.word	0x000000ff
        /*0140*/ 	.word	0x00000000
        /*0144*/ 	.short	0x010a
        /*0146*/ 	.byte	0x06
	.zero		1


	//   ....[13]....
        /*0148*/ 	.word	0x00001770
        /*014c*/ 	.word	0x000000ff
        /*0150*/ 	.word	0x00000000
        /*0154*/ 	.short	0x010a
        /*0156*/ 	.byte	0x06
	.zero		1


	//   ....[14]....
        /*0158*/ 	.word	0x00002040
        /*015c*/ 	.word	0x000000ff
        /*0160*/ 	.word	0x00000000
        /*0164*/ 	.short	0x010a
        /*0166*/ 	.byte	0x0c
	.zero		1


	//   ....[15]....
        /*0168*/ 	.word	0x00002080
        /*016c*/ 	.word	0x000000ff
        /*0170*/ 	.word	0x00000000
        /*0174*/ 	.short	0x010a
        /*0176*/ 	.byte	0x0c
	.zero		1


	//   ....[16]....
        /*0178*/ 	.word	0x00002660
        /*017c*/ 	.word	0x0000008e
        /*0180*/ 	.word	0x00000000
        /*0184*/ 	.short	0x0101
        /*0186*/ 	.byte	0x3f
	.zero		1


	//   ....[17]....
        /*0188*/ 	.word	0x00002ce0
        /*018c*/ 	.word	0x0000000b
        /*0190*/ 	.word	0x00000000
        /*0194*/ 	.short	0x0101
        /*0196*/ 	.byte	0x3f
	.zero		1


	//   ....[18]....
        /*0198*/ 	.word	0x000085d0
        /*019c*/ 	.word	0x00000016
        /*01a0*/ 	.word	0x00000028
        /*01a4*/ 	.short	0x010a
        /*01a6*/ 	.byte	0x3f
	.zero		1


	//   ....[19]....
        /*01a8*/ 	.word	0x00008940
        /*01ac*/ 	.word	0x00000008
        /*01b0*/ 	.word	0x00000068
        /*01b4*/ 	.short	0x0101
        /*01b6*/ 	.byte	0x3f
	.zero		1


	//   ....[20]....
        /*01b8*/ 	.word	0x00009060
        /*01bc*/ 	.word	0x00000006
        /*01c0*/ 	.word	0x00000000
        /*01c4*/ 	.short	0x010a
        /*01c6*/ 	.byte	0x3f
	.zero		1


	//   ....[21]....
        /*01c8*/ 	.word	0x000090e0
        /*01cc*/ 	.word	0x00000007
        /*01d0*/ 	.word	0x00000000
        /*01d4*/ 	.short	0x010a
        /*01d6*/ 	.byte	0x3f
	.zero		1


	//   ....[22]....
        /*01d8*/ 	.word	0x00009170
        /*01dc*/ 	.word	0x0000000a
        /*01e0*/ 	.word	0x00000000
        /*01e4*/ 	.short	0x010a
        /*01e6*/ 	.byte	0x3f
	.zero		1


	//   ....[23]....
        /*01e8*/ 	.word	0x00009200
        /*01ec*/ 	.word	0x0000000b
        /*01f0*/ 	.word	0x00000000
        /*01f4*/ 	.short	0x010a
        /*01f6*/ 	.byte	0x3f
	.zero		1


	//   ....[24]....
        /*01f8*/ 	.word	0x00009290
        /*01fc*/ 	.word	0x00000003
        /*0200*/ 	.word	0x00000000
        /*0204*/ 	.short	0x010a
        /*0206*/ 	.byte	0x3f
	.zero		1


	//   ....[25]....
        /*0208*/ 	.word	0x00009300
        /*020c*/ 	.word	0x0000000c
        /*0210*/ 	.word	0x00000000
        /*0214*/ 	.short	0x010a
        /*0216*/ 	.byte	0x3f
	.zero		1


	//   ....[26]....
        /*0218*/ 	.word	0x00009360
        /*021c*/ 	.word	0x0000008e
        /*0220*/ 	.word	0x00000000
        /*0224*/ 	.short	0x010a
        /*0226*/ 	.byte	0x3f
	.zero		1


	//   ....[27]....
        /*0228*/ 	.word	0x00009430
        /*022c*/ 	.word	0x00000016
        /*0230*/ 	.word	0x00000028
        /*0234*/ 	.short	0x010a
        /*0236*/ 	.byte	0x3f
	.zero		1


	//   ....[28]....
        /*0238*/ 	.word	0x00009500
        /*023c*/ 	.word	0x00000006
        /*0240*/ 	.word	0x00000000
        /*0244*/ 	.short	0x010a
        /*0246*/ 	.byte	0x3f
	.zero		1


	//   ....[29]....
        /*0248*/ 	.word	0x00009550
        /*024c*/ 	.word	0x00000007
        /*0250*/ 	.word	0x00000000
        /*0254*/ 	.short	0x010a
        /*0256*/ 	.byte	0x3f
	.zero		1


	//   ....[30]....
        /*0258*/ 	.word	0x000095a0
        /*025c*/ 	.word	0x0000000a
        /*0260*/ 	.word	0x00000000
        /*0264*/ 	.short	0x010a
        /*0266*/ 	.byte	0x3f
	.zero		1


	//   ....[31]....
        /*0268*/ 	.word	0x000095f0
        /*026c*/ 	.word	0x0000000b
        /*0270*/ 	.word	0x00000000
        /*0274*/ 	.short	0x010a
        /*0276*/ 	.byte	0x3f
	.zero		1


	//----- nvinfo : EIATTR_NUM_MBARRIERS
	.align		4
.L_28:
        /*0278*/ 	.byte	0x03, 0x38
        /*027a*/ 	.short	0x000c


	//----- nvinfo : EIATTR_EXIT_INSTR_OFFSETS
	.align		4
        /*027c*/ 	.byte	0x04, 0x1c
        /*027e*/ 	.short	(.L_30 - .L_29)


	//   ....[0]....
.L_29:
        /*0280*/ 	.word	0x000008f0


	//   ....[1]....
        /*0284*/ 	.word	0x000010e0


	//   ....[2]....
        /*0288*/ 	.word	0x00007cf0


	//   ....[3]....
        /*028c*/ 	.word	0x00008250


	//   ....[4]....
        /*0290*/ 	.word	0x000092e0


	//----- nvinfo : EIATTR_MAX_THREADS
	.align		4
.L_30:
        /*0294*/ 	.byte	0x04, 0x05
        /*0296*/ 	.short	(.L_32 - .L_31)
.L_31:
        /*0298*/ 	.word	0x00000180
        /*029c*/ 	.word	0x00000001
        /*02a0*/ 	.word	0x00000001


	//----- nvinfo : EIATTR_CRS_STACK_SIZE
	.align		4
.L_32:
        /*02a4*/ 	.byte	0x04, 0x1e
        /*02a6*/ 	.short	(.L_34 - .L_33)
.L_33:
        /*02a8*/ 	.word	0x00000000


	//----- nvinfo : EIATTR_CBANK_PARAM_SIZE
	.align		4
.L_34:
        /*02ac*/ 	.byte	0x03, 0x19
        /*02ae*/ 	.short	0x0470


	//----- nvinfo : EIATTR_PARAM_CBANK
	.align		4
        /*02b0*/ 	.byte	0x04, 0x0a
        /*02b2*/ 	.short	(.L_36 - .L_35)
	.align		4
.L_35:
        /*02b4*/ 	.word	index@(.nv.constant0._ZN7cutlass13device_kernelINS_4gemm6kernel13GemmUniversalIN4cute5tupleIJiiiiEEENS1_10collective13CollectiveMmaINS1_37MainloopSm90TmaGmmaWarpSpecializedFP8ILi5ENS5_IJNS4_1CILi1EEENSA_ILi2EEESB_EEENS1_35KernelTmaWarpSpecializedCooperativeEEENS5_IJNSA_ILi128EEESG_NSA_ILi32EEEEEENS_12float_e5m2_tENS5_IJlSB_lEEESJ_SK_NS4_8TiledMMAINS4_8MMA_AtomIJNS4_4SM904GMMA31MMA_64x128x32_F32E5M2E5M2_SS_TNILNSO_7ScaleInE1ELSQ_1EEEEEENS4_6LayoutINS5_IJSC_SB_SB_EEENS5_IJSB_NSA_ILi0EEESV_EEEEENS5_IJNS4_10UnderscoreESY_SY_EEEEENS4_23SM90_TMA_LOAD_MULTICASTENS4_14ComposedLayoutINS4_7SwizzleILi1ELi4ELi3EEENS4_18smem_ptr_flag_bitsILi8EEENST_INS5_IJNSA_ILi8EEESH_EEENS5_IJSH_SB_EEEEEEEvNS4_8identityENS4_13SM90_TMA_LOADES1B_vS1C_EENS_8epilogue10collective6detail29Sm90TmaWarpSpecializedAdapterINS1G_15DefaultEpilogueISJ_SK_SK_NS1F_6thread17LinearCombinationISJ_Li1EffLNS1K_9ScaleType4KindE0ELNS_15FloatRoundStyleE2ESJ_EENS1_15EpilogueDefaultEEEEEvvEEEEvNT_6ParamsE)
        /*02b8*/ 	.short	0x0210
        /*02ba*/ 	.short	0x0470


	//----- nvinfo : EIATTR_SW_WAR
	.align		4
.L_36:
        /*02bc*/ 	.byte	0x04, 0x36
        /*02be*/ 	.short	(.L_38 - .L_37)
.L_37:
        /*02c0*/ 	.word	0x00000008
.L_38:


//--------------------- .nv.callgraph             --------------------------
	.section	.nv.callgraph,"",@"SHT_CUDA_CALLGRAPH"
	.align	4
	.sectionentsize	8
	.align		4
        /*0000*/ 	.word	0x00000000
	.align		4
        /*0004*/ 	.word	0xffffffff
	.align		4
        /*0008*/ 	.word	0x00000000
	.align		4
        /*000c*/ 	.word	0xfffffffe
	.align		4
        /*0010*/ 	.word	0x00000000
	.align		4
        /*0014*/ 	.word	0xfffffffd
	.align		4
        /*0018*/ 	.word	0x00000000
	.align		4
        /*001c*/ 	.word	0xfffffffc


//--------------------- .nv.constant4             --------------------------
	.section	.nv.constant4,"a",@progbits
	.align	8
	.align		8
.nv.constant4:
        /*0000*/ 	.dword	_ZN39_INTERNAL_9e1c49c0_4_k_cu_c53690ce_47684cuda3std3__45__cpo5beginE
	.align		8
        /*0008*/ 	.dword	_ZN39_INTERNAL_9e1c49c0_4_k_cu_c53690ce_47684cuda3std3__45__cpo3endE
	.align		8
        /*0010*/ 	.dword	_ZN39_INTERNAL_9e1c49c0_4_k_cu_c53690ce_47684cuda3std3__45__cpo6cbeginE
	.align		8
        /*0018*/ 	.dword	_ZN39_INTERNAL_9e1c49c0_4_k_cu_c53690ce_47684cuda3std3__45__cpo4cendE
	.align		8
        /*0020*/ 	.dword	_ZN39_INTERNAL_9e1c49c0_4_k_cu_c53690ce_47684cuda3std3__441_GLOBAL__N__9e1c49c0_4_k_cu_c53690ce_47686ignoreE
	.align		8
        /*0028*/ 	.dword	_ZN39_INTERNAL_9e1c49c0_4_k_cu_c53690ce_47684cuda3std3__419piecewise_constructE
	.align		8
        /*0030*/ 	.dword	_ZN39_INTERNAL_9e1c49c0_4_k_cu_c53690ce_47684cuda3std3__48in_placeE
	.align		8
        /*0038*/ 	.dword	_ZN39_INTERNAL_9e1c49c0_4_k_cu_c53690ce_47684cuda3std6ranges3__45__cpo4swapE
	.align		8
        /*0040*/ 	.dword	_ZN39_INTERNAL_9e1c49c0_4_k_cu_c53690ce_47684cuda3std6ranges3__45__cpo9iter_moveE
	.align		8
        /*0048*/ 	.dword	_ZN39_INTERNAL_9e1c49c0_4_k_cu_c53690ce_47684cute7productE
	.align		8
        /*0050*/ 	.dword	_ZN39_INTERNAL_9e1c49c0_4_k_cu_c53690ce_47684cute1_E


//--------------------- .text._ZN7cutlass13device_kernelINS_4gemm6kernel13GemmUniversalIN4cute5tupleIJiiiiEEENS1_10collective13CollectiveMmaINS1_37MainloopSm90TmaGmmaWarpSpecializedFP8ILi5ENS5_IJNS4_1CILi1EEENSA_ILi2EEESB_EEENS1_35KernelTmaWarpSpecializedCooperativeEEENS5_IJNSA_ILi128EEESG_NSA_ILi32EEEEEENS_12float_e5m2_tENS5_IJlSB_lEEESJ_SK_NS4_8TiledMMAINS4_8MMA_AtomIJNS4_4SM904GMMA31MMA_64x128x32_F32E5M2E5M2_SS_TNILNSO_7ScaleInE1ELSQ_1EEEEEENS4_6LayoutINS5_IJSC_SB_SB_EEENS5_IJSB_NSA_ILi0EEESV_EEEEENS5_IJNS4_10UnderscoreESY_SY_EEEEENS4_23SM90_TMA_LOAD_MULTICASTENS4_14ComposedLayoutINS4_7SwizzleILi1ELi4ELi3EEENS4_18smem_ptr_flag_bitsILi8EEENST_INS5_IJNSA_ILi8EEESH_EEENS5_IJSH_SB_EEEEEEEvNS4_8identityENS4_13SM90_TMA_LOADES1B_vS1C_EENS_8epilogue10collective6detail29Sm90TmaWarpSpecializedAdapterINS1G_15DefaultEpilogueISJ_SK_SK_NS1F_6thread17LinearCombinationISJ_Li1EffLNS1K_9ScaleType4KindE0ELNS_15FloatRoundStyleE2ESJ_EENS1_15EpilogueDefaultEEEEEvvEEEEvNT_6ParamsE --------------------------
	.section	.text._ZN7cutlass13device_kernelINS_4gemm6kernel13GemmUniversalIN4cute5tupleIJiiiiEEENS1_10collective13CollectiveMmaINS1_37MainloopSm90TmaGmmaWarpSpecializedFP8ILi5ENS5_IJNS4_1CILi1EEENSA_ILi2EEESB_EEENS1_35KernelTmaWarpSpecializedCooperativeEEENS5_IJNSA_ILi128EEESG_NSA_ILi32EEEEEENS_12float_e5m2_tENS5_IJlSB_lEEESJ_SK_NS4_8TiledMMAINS4_8MMA_AtomIJNS4_4SM904GMMA31MMA_64x128x32_F32E5M2E5M2_SS_TNILNSO_7ScaleInE1ELSQ_1EEEEEENS4_6LayoutINS5_IJSC_SB_SB_EEENS5_IJSB_NSA_ILi0EEESV_EEEEENS5_IJNS4_10UnderscoreESY_SY_EEEEENS4_23SM90_TMA_LOAD_MULTICASTENS4_14ComposedLayoutINS4_7SwizzleILi1ELi4ELi3EEENS4_18smem_ptr_flag_bitsILi8EEENST_INS5_IJNSA_ILi8EEESH_EEENS5_IJSH_SB_EEEEEEEvNS4_8identityENS4_13SM90_TMA_LOADES1B_vS1C_EENS_8epilogue10collective6detail29Sm90TmaWarpSpecializedAdapterINS1G_15DefaultEpilogueISJ_SK_SK_NS1F_6thread17LinearCombinationISJ_Li1EffLNS1K_9ScaleType4KindE0ELNS_15FloatRoundStyleE2ESJ_EENS1_15EpilogueDefaultEEEEEvvEEEEvNT_6ParamsE,"ax",@progbits
	.align	128
.text._ZN7cutlass13device_kernelINS_4gemm6kernel13GemmUniversalIN4cute5tupleIJiiiiEEENS1_10collective13CollectiveMmaINS1_37MainloopSm90TmaGmmaWarpSpecializedFP8ILi5ENS5_IJNS4_1CILi1EEENSA_ILi2EEESB_EEENS1_35KernelTmaWarpSpecializedCooperativeEEENS5_IJNSA_ILi128EEESG_NSA_ILi32EEEEEENS_12float_e5m2_tENS5_IJlSB_lEEESJ_SK_NS4_8TiledMMAINS4_8MMA_AtomIJNS4_4SM904GMMA31MMA_64x128x32_F32E5M2E5M2_SS_TNILNSO_7ScaleInE1ELSQ_1EEEEEENS4_6LayoutINS5_IJSC_SB_SB_EEENS5_IJSB_NSA_ILi0EEESV_EEEEENS5_IJNS4_10UnderscoreESY_SY_EEEEENS4_23SM90_TMA_LOAD_MULTICASTENS4_14ComposedLayoutINS4_7SwizzleILi1ELi4ELi3EEENS4_18smem_ptr_flag_bitsILi8EEENST_INS5_IJNSA_ILi8EEESH_EEENS5_IJSH_SB_EEEEEEEvNS4_8identityENS4_13SM90_TMA_LOADES1B_vS1C_EENS_8epilogue10collective6detail29Sm90TmaWarpSpecializedAdapterINS1G_15DefaultEpilogueISJ_SK_SK_NS1F_6thread17LinearCombinationISJ_Li1EffLNS1K_9ScaleType4KindE0ELNS_15FloatRoundStyleE2ESJ_EENS1_15EpilogueDefaultEEEEEvvEEEEvNT_6ParamsE:
        .type           _ZN7cutlass13device_kernelINS_4gemm6kernel13GemmUniversalIN4cute5tupleIJiiiiEEENS1_10collective13CollectiveMmaINS1_37MainloopSm90TmaGmmaWarpSpecializedFP8ILi5ENS5_IJNS4_1CILi1EEENSA_ILi2EEESB_EEENS1_35KernelTmaWarpSpecializedCooperativeEEENS5_IJNSA_ILi128EEESG_NSA_ILi32EEEEEENS_12float_e5m2_tENS5_IJlSB_lEEESJ_SK_NS4_8TiledMMAINS4_8MMA_AtomIJNS4_4SM904GMMA31MMA_64x128x32_F32E5M2E5M2_SS_TNILNSO_7ScaleInE1ELSQ_1EEEEEENS4_6LayoutINS5_IJSC_SB_SB_EEENS5_IJSB_NSA_ILi0EEESV_EEEEENS5_IJNS4_10UnderscoreESY_SY_EEEEENS4_23SM90_TMA_LOAD_MULTICASTENS4_14ComposedLayoutINS4_7SwizzleILi1ELi4ELi3EEENS4_18smem_ptr_flag_bitsILi8EEENST_INS5_IJNSA_ILi8EEESH_EEENS5_IJSH_SB_EEEEEEEvNS4_8identityENS4_13SM90_TMA_LOADES1B_vS1C_EENS_8epilogue10collective6detail29Sm90TmaWarpSpecializedAdapterINS1G_15DefaultEpilogueISJ_SK_SK_NS1F_6thread17LinearCombinationISJ_Li1EffLNS1K_9ScaleType4KindE0ELNS_15FloatRoundStyleE2ESJ_EENS1_15EpilogueDefaultEEEEEvvEEEEvNT_6ParamsE,@function
        .size           _ZN7cutlass13device_kernelINS_4gemm6kernel13GemmUniversalIN4cute5tupleIJiiiiEEENS1_10collective13CollectiveMmaINS1_37MainloopSm90TmaGmmaWarpSpecializedFP8ILi5ENS5_IJNS4_1CILi1EEENSA_ILi2EEESB_EEENS1_35KernelTmaWarpSpecializedCooperativeEEENS5_IJNSA_ILi128EEESG_NSA_ILi32EEEEEENS_12float_e5m2_tENS5_IJlSB_lEEESJ_SK_NS4_8TiledMMAINS4_8MMA_AtomIJNS4_4SM904GMMA31MMA_64x128x32_F32E5M2E5M2_SS_TNILNSO_7ScaleInE1ELSQ_1EEEEEENS4_6LayoutINS5_IJSC_SB_SB_EEENS5_IJSB_NSA_ILi0EEESV_EEEEENS5_IJNS4_10UnderscoreESY_SY_EEEEENS4_23SM90_TMA_LOAD_MULTICASTENS4_14ComposedLayoutINS4_7SwizzleILi1ELi4ELi3EEENS4_18smem_ptr_flag_bitsILi8EEENST_INS5_IJNSA_ILi8EEESH_EEENS5_IJSH_SB_EEEEEEEvNS4_8identityENS4_13SM90_TMA_LOADES1B_vS1C_EENS_8epilogue10collective6detail29Sm90TmaWarpSpecializedAdapterINS1G_15DefaultEpilogueISJ_SK_SK_NS1F_6thread17LinearCombinationISJ_Li1EffLNS1K_9ScaleType4KindE0ELNS_15FloatRoundStyleE2ESJ_EENS1_15EpilogueDefaultEEEEEvvEEEEvNT_6ParamsE,(.L_x_208 - _ZN7cutlass13device_kernelINS_4gemm6kernel13GemmUniversalIN4cute5tupleIJiiiiEEENS1_10collective13CollectiveMmaINS1_37MainloopSm90TmaGmmaWarpSpecializedFP8ILi5ENS5_IJNS4_1CILi1EEENSA_ILi2EEESB_EEENS1_35KernelTmaWarpSpecializedCooperativeEEENS5_IJNSA_ILi128EEESG_NSA_ILi32EEEEEENS_12float_e5m2_tENS5_IJlSB_lEEESJ_SK_NS4_8TiledMMAINS4_8MMA_AtomIJNS4_4SM904GMMA31MMA_64x128x32_F32E5M2E5M2_SS_TNILNSO_7ScaleInE1ELSQ_1EEEEEENS4_6LayoutINS5_IJSC_SB_SB_EEENS5_IJSB_NSA_ILi0EEESV_EEEEENS5_IJNS4_10UnderscoreESY_SY_EEEEENS4_23SM90_TMA_LOAD_MULTICASTENS4_14ComposedLayoutINS4_7SwizzleILi1ELi4ELi3EEENS4_18smem_ptr_flag_bitsILi8EEENST_INS5_IJNSA_ILi8EEESH_EEENS5_IJSH_SB_EEEEEEEvNS4_8identityENS4_13SM90_TMA_LOADES1B_vS1C_EENS_8epilogue10collective6detail29Sm90TmaWarpSpecializedAdapterINS1G_15DefaultEpilogueISJ_SK_SK_NS1F_6thread17LinearCombinationISJ_Li1EffLNS1K_9ScaleType4KindE0ELNS_15FloatRoundStyleE2ESJ_EENS1_15EpilogueDefaultEEEEEvvEEEEvNT_6ParamsE)
        .other          _ZN7cutlass13device_kernelINS_4gemm6kernel13GemmUniversalIN4cute5tupleIJiiiiEEENS1_10collective13CollectiveMmaINS1_37MainloopSm90TmaGmmaWarpSpecializedFP8ILi5ENS5_IJNS4_1CILi1EEENSA_ILi2EEESB_EEENS1_35KernelTmaWarpSpecializedCooperativeEEENS5_IJNSA_ILi128EEESG_NSA_ILi32EEEEEENS_12float_e5m2_tENS5_IJlSB_lEEESJ_SK_NS4_8TiledMMAINS4_8MMA_AtomIJNS4_4SM904GMMA31MMA_64x128x32_F32E5M2E5M2_SS_TNILNSO_7ScaleInE1ELSQ_1EEEEEENS4_6LayoutINS5_IJSC_SB_SB_EEENS5_IJSB_NSA_ILi0EEESV_EEEEENS5_IJNS4_10UnderscoreESY_SY_EEEEENS4_23SM90_TMA_LOAD_MULTICASTENS4_14ComposedLayoutINS4_7SwizzleILi1ELi4ELi3EEENS4_18smem_ptr_flag_bitsILi8EEENST_INS5_IJNSA_ILi8EEESH_EEENS5_IJSH_SB_EEEEEEEvNS4_8identityENS4_13SM90_TMA_LOADES1B_vS1C_EENS_8epilogue10collective6detail29Sm90TmaWarpSpecializedAdapterINS1G_15DefaultEpilogueISJ_SK_SK_NS1F_6thread17LinearCombinationISJ_Li1EffLNS1K_9ScaleType4KindE0ELNS_15FloatRoundStyleE2ESJ_EENS1_15EpilogueDefaultEEEEEvvEEEEvNT_6ParamsE,@"STO_CUDA_ENTRY STV_DEFAULT"
_ZN7cutlass13device_kernelINS_4gemm6kernel13GemmUniversalIN4cute5tupleIJiiiiEEENS1_10collective13CollectiveMmaINS1_37MainloopSm90TmaGmmaWarpSpecializedFP8ILi5ENS5_IJNS4_1CILi1EEENSA_ILi2EEESB_EEENS1_35KernelTmaWarpSpecializedCooperativeEEENS5_IJNSA_ILi128EEESG_NSA_ILi32EEEEEENS_12float_e5m2_tENS5_IJlSB_lEEESJ_SK_NS4_8TiledMMAINS4_8MMA_AtomIJNS4_4SM904GMMA31MMA_64x128x32_F32E5M2E5M2_SS_TNILNSO_7ScaleInE1ELSQ_1EEEEEENS4_6LayoutINS5_IJSC_SB_SB_EEENS5_IJSB_NSA_ILi0EEESV_EEEEENS5_IJNS4_10UnderscoreESY_SY_EEEEENS4_23SM90_TMA_LOAD_MULTICASTENS4_14ComposedLayoutINS4_7SwizzleILi1ELi4ELi3EEENS4_18smem_ptr_flag_bitsILi8EEENST_INS5_IJNSA_ILi8EEESH_EEENS5_IJSH_SB_EEEEEEEvNS4_8identityENS4_13SM90_TMA_LOADES1B_vS1C_EENS_8epilogue10collective6detail29Sm90TmaWarpSpecializedAdapterINS1G_15DefaultEpilogueISJ_SK_SK_NS1F_6thread17LinearCombinationISJ_Li1EffLNS1K_9ScaleType4KindE0ELNS_15FloatRoundStyleE2ESJ_EENS1_15EpilogueDefaultEEEEEvvEEEEvNT_6ParamsE:
[----:B------:R-:W-:Y:S01]  /*0000*/  LDC R1, c[0x0][0x28] ;  /* 0x00000a00ff017b82 */ /* 0x000fe20000000800 */
[----:B------:R-:W0:Y:S01]  /*0010*/  S2R R0, SR_TID.X ;  /* 0x0000000000007919 */ /* 0x000e220000002100 */
[----:B------:R-:W-:Y:S01]  /*0020*/  ELECT P0, URZ, PT ;  /* 0x00000000003f782f */ /* 0x000fe20003800000 */
[----:B------:R-:W-:Y:S01]  /*0030*/  BSSY B0, `(.L_x_0) ;  /* 0x000000f000007945 */ /* 0x000fe20003800000 */
[--C-:B0-----:R-:W-:Y:S02]  /*0040*/  SHF.R.U32.HI R2, RZ, 0x5, R0.reuse ;  /* 0x00000005ff027819 */ /* 0x101fe40000011600 */
[----:B------:R-:W-:-:S03]  /*0050*/  SHF.R.U32.HI R3, RZ, 0x7, R0 ;  /* 0x00000007ff037819 */ /* 0x000fc60000011600 */
[----:B------:R-:W0:Y:S04]  /*0060*/  SHFL.IDX PT, R6, R2, RZ, 0x1f ;  /* 0x00001fff02067589 */ /* 0x000e2800000e0000 */
[----:B------:R1:W2:Y:S01]  /*0070*/  SHFL.IDX PT, R4, R3, RZ, 0x1f ;  /* 0x00001fff03047589 */ /* 0x0002a200000e0000 */
[----:B0-----:R-:W-:-:S13]  /*0080*/  ISETP.NE.OR P0, PT, R6, RZ, !P0 ;  /* 0x000000ff0600720c */ /* 0x001fda0004705670 */
[----:B-12---:R-:W-:Y:S05]  /*0090*/  @P0 BRA `(.L_x_1) ;  /* 0x0000000000200947 */ /* 0x006fea0003800000 */
[----:B------:R-:W-:Y:S02]  /*00a0*/  ULDC.64 UR4, c[0x0][0x198] ;  /* 0x0000660000047ab9 */ /* 0x000fe40000000a00 */
[----:B------:R-:W-:Y:S02]  /*00b0*/  UIADD3 UR6, UP0, UR4, 0xf0, URZ ;  /* 0x000000f004067890 */ /* 0x000fe4000ff1e03f */
[----:B------:R-:W-:Y:S02]  /*00c0*/  UIADD3 UR4, UP1, UR4, 0x1f0, URZ ;  /* 0x000001f004047890 */ /* 0x000fe4000ff3e03f */
[----:B------:R-:W-:Y:S02]  /*00d0*/  UIADD3.X UR7, URZ, UR5, URZ, UP0, !UPT ;  /* 0x000000053f077290 */ /* 0x000fe400087fe43f */
[----:B------:R-:W-:-:S07]  /*00e0*/  UIADD3.X UR5, URZ, UR5, URZ, UP1, !UPT ;  /* 0x000000053f057290 */ /* 0x000fce0008ffe43f */
[----:B------:R0:W-:Y:S02]  /*00f0*/  UTMACCTL.PF [UR6] ;  /* 0x00000000060079b9 */ /* 0x0001e40008040000 */
[----:B------:R0:W-:Y:S02]  /*0100*/  UTMACCTL.PF [UR4] ;  /* 0x00000000040079b9 */ /* 0x0001e40008040000 */
[----:B0-----:R-:W-:Y:S01]  /*0110*/  NOP ;  /* 0x0000000000007918 */ /* 0x001fe20000000000 */
.L_x_1:
[----:B------:R-:W-:Y:S05]  /*0120*/  BSYNC B0 ;  /* 0x0000000000007941 */ /* 0x000fea0003800000 */
.L_x_0:
[----:B------:R-:W0:Y:S02]  /*0130*/  SHFL.IDX PT, R3, R2, RZ, 0x1f ;  /* 0x00001fff02037589 */ /* 0x000e2400000e0000 */
[----:B0-----:R-:W-:-:S13]  /*0140*/  ISETP.NE.AND P0, PT, R3, RZ, PT ;  /* 0x000000ff0300720c */ /* 0x001fda0003f05270 */
[----:B------:R-:W-:Y:S05]  /*0150*/  @P0 BRA `(.L_x_2) ;  /* 0x0000000000600947 */ /* 0x000fea0003800000 */
[----:B------:R-:W0:Y:S01]  /*0160*/  S2UR UR8, SR_CgaCtaId ;  /* 0x00000000000879c3 */ /* 0x000e220000008800 */
[----:B------:R-:W-:Y:S01]  /*0170*/  UMOV UR4, 0x400 ;  /* 0x0000040000047882 */ /* 0x000fe20000000000 */
[----:B------:R-:W-:Y:S01]  /*0180*/  UMOV UR5, 0x1 ;  /* 0x0000000100057882 */ /* 0x000fe20000000000 */
[----:B------:R-:W-:Y:S01]  /*0190*/  UMOV UR6, 0x4 ;  /* 0x0000000400067882 */ /* 0x000fe20000000000 */
[----:B------:R-:W-:Y:S01]  /*01a0*/  ELECT P0, URZ, PT ;  /* 0x00000000003f782f */ /* 0x000fe20003800000 */
[----:B------:R-:W-:-:S04]  /*01b0*/  UIADD3 UR6, -UR6, 0x100000, URZ ;  /* 0x0010000006067890 */ /* 0x000fc8000fffe13f */
[----:B------:R-:W-:Y:S02]  /*01c0*/  USHF.L.U32 UR7, UR6, 0xb, URZ ;  /* 0x0000000b06077899 */ /* 0x000fe4000800063f */
[----:B------:R-:W-:Y:S02]  /*01d0*/  USHF.L.U32 UR6, UR6, 0x1, URZ ;  /* 0x0000000106067899 */ /* 0x000fe4000800063f */
[----:B0-----:R-:W-:Y:S02]  /*01e0*/  ULEA UR8, UR8, UR4, 0x18 ;  /* 0x0000000408087291 */ /* 0x001fe4000f8ec03f */
[----:B------:R-:W-:-:S04]  /*01f0*/  UIADD3 UR4, -UR5, 0x100000, URZ ;  /* 0x0010000005047890 */ /* 0x000fc8000fffe13f */
[----:B------:R-:W-:Y:S02]  /*0200*/  USHF.L.U32 UR5, UR4, 0xb, URZ ;  /* 0x0000000b04057899 */ /* 0x000fe4000800063f */
[----:B------:R-:W-:Y:S01]  /*0210*/  USHF.L.U32 UR4, UR4, 0x1, URZ ;  /* 0x0000000104047899 */ /* 0x000fe2000800063f */
[----:B------:R-:W0:Y:S11]  /*0220*/  FENCE.VIEW.ASYNC.S ;  /* 0x00000000000073c6 */ /* 0x000e360000000000 */
[----:B0-----:R0:W1:Y:S01]  /*0230*/  SYNCS.EXCH.64 URZ, [UR8], UR4 ;  /* 0x00000004083f75b2 */ /* 0x0010620008000100 */
[----:B------:R0:W2:Y:S01]  /*0240*/  SYNCS.EXCH.64 URZ, [UR8+0x28], UR6 ;  /* 0x00002806083f75b2 */ /* 0x0000a20008000100 */
[----:B------:R0:W3:Y:S01]  /*0250*/  SYNCS.EXCH.64 URZ, [UR8+0x8], UR4 ;  /* 0x00000804083f75b2 */ /* 0x0000e20008000100 */
[----:B------:R0:W4:Y:S01]  /*0260*/  SYNCS.EXCH.64 URZ, [UR8+0x30], UR6 ;  /* 0x00003006083f75b2 */ /* 0x0001220008000100 */
[----:B------:R0:W0:Y:S01]  /*0270*/  SYNCS.EXCH.64 URZ, [UR8+0x10], UR4 ;  /* 0x00001004083f75b2 */ /* 0x0000220008000100 */
[----:B------:R0:W0:Y:S01]  /*0280*/  SYNCS.EXCH.64 URZ, [UR8+0x38], UR6 ;  /* 0x00003806083f75b2 */ /* 0x0000220008000100 */
[----:B------:R0:W0:Y:S01]  /*0290*/  SYNCS.EXCH.64 URZ, [UR8+0x18], UR4 ;  /* 0x00001804083f75b2 */ /* 0x0000220008000100 */
[----:B------:R0:W0:Y:S01]  /*02a0*/  SYNCS.EXCH.64 URZ, [UR8+0x40], UR6 ;  /* 0x00004006083f75b2 */ /* 0x0000220008000100 */
[----:B------:R0:W0:Y:S01]  /*02b0*/  SYNCS.EXCH.64 URZ, [UR8+0x20], UR4 ;  /* 0x00002004083f75b2 */ /* 0x0000220008000100 */
[----:B------:R0:W0:Y:S01]  /*02c0*/  SYNCS.EXCH.64 URZ, [UR8+0x48], UR6 ;  /* 0x00004806083f75b2 */ /* 0x0000220008000100 */
[----:B------:R-:W-:Y:S01]  /*02d0*/  NOP ;  /* 0x0000000000007918 */ /* 0x000fe20000000000 */
.L_x_2:
[----:B------:R-:W5:Y:S01]  /*02e0*/  SHFL.IDX PT, R2, R2, RZ, 0x1f ;  /* 0x00001fff02027589 */ /* 0x000f6200000e0000 */
[----:B------:R-:W-:Y:S01]  /*02f0*/  SHF.R.S32.HI R5, RZ, 0x1f, R0 ;  /* 0x0000001fff057819 */ /* 0x000fe20000011400 */
[----:B0-----:R-:W0:Y:S01]  /*0300*/  S2UR UR8, SR_CTAID.X ;  /* 0x00000000000879c3 */ /* 0x001e220000002500 */
[----:B------:R-:W-:Y:S01]  /*0310*/  ELECT P0, URZ, PT ;  /* 0x00000000003f782f */ /* 0x000fe20003800000 */
[----:B------:R-:W1:Y:S01]  /*0320*/  S2R R8, SR_CTAID.Y ;  /* 0x0000000000087919 */ /* 0x000e620000002600 */
[----:B------:R-:W-:Y:S01]  /*0330*/  LEA.HI R5, R5, R0, RZ, 0x7 ;  /* 0x0000000005057211 */ /* 0x000fe200078f38ff */
[----:B------:R-:W-:Y:S01]  /*0340*/  ULDC UR4, c[0x0][0x154] ;  /* 0x0000550000047ab9 */ /* 0x000fe20000000800 */
[----:B------:R-:W-:Y:S01]  /*0350*/  NOP ;  /* 0x0000000000007918 */ /* 0x000fe20000000000 */
[----:B------:R-:W-:Y:S01]  /*0360*/  NOP ;  /* 0x0000000000007918 */ /* 0x000fe20000000000 */
[----:B------:R-:W-:Y:S01]  /*0370*/  LOP3.LUT R5, R5, 0xffffff80, RZ, 0xc0, !PT ;  /* 0xffffff8005057812 */ /* 0x000fe200078ec0ff */
[----:B------:R-:W2:Y:S04]  /*0380*/  LDC R14, c[0x0][0x140] ;  /* 0x00005000ff0e7b82 */ /* 0x000ea80000000800 */
[----:B------:R-:W-:-:S04]  /*0390*/  IMAD.IADD R5, R0, 0x1, -R5 ;  /* 0x0000000100057824 */ /* 0x000fc800078e0a05 */
[----:B------:R-:W3:Y:S01]  /*03a0*/  LDC R19, c[0x0][0x148] ;  /* 0x00005200ff137b82 */ /* 0x000ee20000000800 */
[----:B------:R-:W-:Y:S02]  /*03b0*/  SHF.R.S32.HI R10, RZ, 0x1f, R5 ;  /* 0x0000001fff0a7819 */ /* 0x000fe40000011405 */
[----:B------:R-:W-:Y:S02]  /*03c0*/  LOP3.LUT P2, RZ, R5, 0x7, RZ, 0xc0, !PT ;  /* 0x0000000705ff7812 */ /* 0x000fe4000784c0ff */
[----:B------:R-:W-:Y:S02]  /*03d0*/  LEA.HI R10, R10, R5, RZ, 0x3 ;  /* 0x000000050a0a7211 */ /* 0x000fe400078f18ff */
[----:B-----5:R-:W-:Y:S01]  /*03e0*/  ISETP.NE.OR P0, PT, R2, RZ, !P0 ;  /* 0x000000ff0200720c */ /* 0x020fe20004705670 */
[----:B------:R-:W5:Y:S01]  /*03f0*/  LDC R12, c[0x0][0x144] ;  /* 0x00005100ff0c7b82 */ /* 0x000f620000000800 */
[--C-:B------:R-:W-:Y:S02]  /*0400*/  SHF.R.S32.HI R2, RZ, 0x3, R10.reuse ;  /* 0x00000003ff027819 */ /* 0x100fe4000001140a */
[----:B------:R-:W-:-:S02]  /*0410*/  SHF.R.S32.HI R7, RZ, 0x1f, R10 ;  /* 0x0000001fff077819 */ /* 0x000fc4000001140a */
[----:B------:R-:W-:Y:S02]  /*0420*/  SHF.R.S32.HI R10, RZ, 0x1f, R3 ;  /* 0x0000001fff0a7819 */ /* 0x000fe40000011403 */
[----:B------:R-:W-:Y:S02]  /*0430*/  LEA.HI R7, R7, R2, RZ, 0x2 ;  /* 0x0000000207077211 */ /* 0x000fe400078f10ff */
[----:B------:R-:W-:Y:S02]  /*0440*/  LEA.HI R10, R10, R3, RZ, 0x2 ;  /* 0x000000030a0a7211 */ /* 0x000fe400078f10ff */
[----:B------:R-:W-:Y:S01]  /*0450*/  LOP3.LUT R7, R7, 0xfffffffc, RZ, 0xc0, !PT ;  /* 0xfffffffc07077812 */ /* 0x000fe200078ec0ff */
[----:B------:R-:W-:Y:S01]  /*0460*/  VOTEU.ALL UP0, P0 ;  /* 0x00000000003f7886 */ /* 0x000fe20000000000 */
[----:B-1----:R-:W-:Y:S01]  /*0470*/  I2FP.F32.U32 R11, R8 ;  /* 0x00000008000b7245 */ /* 0x002fe20000201000 */
[----:B------:R-:W-:Y:S01]  /*0480*/  VOTEU.ALL UP1, P0 ;  /* 0x00000000003f7886 */ /* 0x000fe20000020000 */
[----:B------:R-:W-:Y:S01]  /*0490*/  LOP3.LUT R10, R10, 0x3ffffffc, RZ, 0xc0, !PT ;  /* 0x3ffffffc0a0a7812 */ /* 0x000fe200078ec0ff */
[----:B------:R-:W-:Y:S01]  /*04a0*/  IMAD.IADD R7, R2, 0x1, -R7 ;  /* 0x0000000102077824 */ /* 0x000fe200078e0a07 */
[----:B------:R-:W1:Y:S01]  /*04b0*/  @!UP0 S2UR UR7, SR_CgaCtaId ;  /* 0x00000000000789c3 */ /* 0x000e620000008800 */
[----:B0-----:R-:W-:Y:S01]  /*04c0*/  I2FP.F32.U32 R2, UR8 ;  /* 0x0000000800027c45 */ /* 0x001fe20008201000 */
[----:B------:R-:W-:Y:S01]  /*04d0*/  FMUL R13, R11, UR4 ;  /* 0x000000040b0d7c20 */ /* 0x000fe20008400000 */
[----:B------:R-:W-:Y:S01]  /*04e0*/  ULDC UR4, c[0x0][0x150] ;  /* 0x0000540000047ab9 */ /* 0x000fe20000000800 */
[----:B------:R-:W-:Y:S01]  /*04f0*/  IMAD.IADD R10, R3, 0x1, -R10 ;  /* 0x00000001030a7824 */ /* 0x000fe200078e0a0a */
[----:B------:R-:W-:Y:S01]  /*0500*/  SHF.R.S32.HI R3, RZ, 0x1f, R6 ;  /* 0x0000001fff037819 */ /* 0x000fe20000011406 */
[----:B------:R-:W-:Y:S01]  /*0510*/  FMUL R11, R2, UR4 ;  /* 0x00000004020b7c20 */ /* 0x000fe20008400000 */
[----:B------:R-:W-:Y:S01]  /*0520*/  UMOV UR4, 0x20 ;  /* 0x0000002000047882 */ /* 0x000fe20000000000 */
[----:B------:R-:W0:Y:S01]  /*0530*/  F2I.U32.TRUNC.NTZ R13, R13 ;  /* 0x0000000d000d7305 */ /* 0x000e22000020f000 */
[----:B------:R-:W-:Y:S01]  /*0540*/  LEA.HI R3, R3, R6, RZ, 0x2 ;  /* 0x0000000603037211 */ /* 0x000fe200078f10ff */
[----:B------:R-:W-:Y:S01]  /*0550*/  IMAD R7, R10, 0x4, R7 ;  /* 0x000000040a077824 */ /* 0x000fe200078e0207 */
[----:B------:R-:W-:Y:S01]  /*0560*/  @!UP0 UMOV UR6, 0x400 ;  /* 0x0000040000068882 */ /* 0x000fe20000000000 */
[----:B------:R-:W-:-:S04]  /*0570*/  @!UP0 UIADD3 UR4, -UR4, 0x100000, URZ ;  /* 0x0010000004048890 */ /* 0x000fc8000fffe13f */
[----:B------:R-:W-:Y:S02]  /*0580*/  @!UP0 USHF.L.U32 UR5, UR4, 0xb, URZ ;  /* 0x0000000b04058899 */ /* 0x000fe4000800063f */
[----:B------:R-:W-:Y:S01]  /*0590*/  @!UP0 USHF.L.U32 UR4, UR4, 0x1, URZ ;  /* 0x0000000104048899 */ /* 0x000fe2000800063f */
[----:B------:R-:W-:Y:S01]  /*05a0*/  LOP3.LUT R3, R3, 0xfffffffc, RZ, 0xc0, !PT ;  /* 0xfffffffc03037812 */ /* 0x000fe200078ec0ff */
[C---:B------:R-:W-:Y:S01]  /*05b0*/  IMAD.SHL.U32 R2, R7.reuse, 0x4, RZ ;  /* 0x0000000407027824 */ /* 0x040fe200078e00ff */
[----:B--2---:R-:W-:Y:S01]  /*05c0*/  ISETP.EQ.U32.AND P4, PT, R14, 0x1, PT ;  /* 0x000000010e00780c */ /* 0x004fe20003f82070 */
[----:B------:R-:W2:Y:S01]  /*05d0*/  F2I.U32.TRUNC.NTZ R11, R11 ;  /* 0x0000000b000b7305 */ /* 0x000ea2000020f000 */
[----:B------:R-:W-:Y:S02]  /*05e0*/  VIADD R10, R4, 0xffffffff ;  /* 0xffffffff040a7836 */ /* 0x000fe40000000000 */
[----:B------:R-:W-:Y:S01]  /*05f0*/  IMAD.IADD R6, R6, 0x1, -R3 ;  /* 0x0000000106067824 */ /* 0x000fe200078e0a03 */
[----:B------:R-:W-:-:S02]  /*0600*/  LOP3.LUT R5, R7, 0xc, R2, 0x78, !PT ;  /* 0x0000000c07057812 */ /* 0x000fc400078e7802 */
[----:B------:R-:W-:Y:S01]  /*0610*/  ISETP.GE.U32.AND P5, PT, R10, 0x2, PT ;  /* 0x000000020a00780c */ /* 0x000fe20003fa6070 */
[----:B0-----:R-:W-:Y:S01]  /*0620*/  IMAD.MOV R20, RZ, RZ, -R13 ;  /* 0x000000ffff147224 */ /* 0x001fe200078e0a0d */
[----:B-1----:R-:W-:Y:S01]  /*0630*/  @!UP0 ULEA UR6, UR7, UR6, 0x18 ;  /* 0x0000000607068291 */ /* 0x002fe2000f8ec03f */
[C---:B------:R-:W-:Y:S01]  /*0640*/  ISETP.NE.AND P1, PT, R6.reuse, 0x3, PT ;  /* 0x000000030600780c */ /* 0x040fe20003f25270 */
[----:B------:R-:W-:Y:S01]  /*0650*/  VOTEU.ALL UP0, P0 ;  /* 0x00000000003f7886 */ /* 0x000fe20000000000 */
[----:B---3--:R-:W-:Y:S01]  /*0660*/  IMAD R2, R19, R20, R8 ;  /* 0x0000001413027224 */ /* 0x008fe200078e0208 */
[----:B------:R-:W-:Y:S02]  /*0670*/  ISETP.LT.U32.AND P0, PT, R5, 0x2, !P2 ;  /* 0x000000020500780c */ /* 0x000fe40005701070 */
[----:B------:R-:W-:Y:S01]  /*0680*/  ISETP.EQ.OR P1, PT, R6, RZ, !P1 ;  /* 0x000000ff0600720c */ /* 0x000fe20004f22670 */
[----:B--2---:R-:W-:Y:S01]  /*0690*/  IMAD.MOV R11, RZ, RZ, -R11 ;  /* 0x000000ffff0b7224 */ /* 0x004fe200078e0a0b */
[----:B------:R-:W-:-:S02]  /*06a0*/  ISETP.NE.AND P3, PT, R2, R5, PT ;  /* 0x000000050200720c */ /* 0x000fc40003f65270 */
[----:B------:R-:W-:Y:S01]  /*06b0*/  ISETP.EQ.AND P1, PT, R4, RZ, P1 ;  /* 0x000000ff0400720c */ /* 0x000fe20000f22270 */
[----:B-----5:R-:W-:Y:S01]  /*06c0*/  IMAD R11, R12, R11, UR8 ;  /* 0x000000080c0b7e24 */ /* 0x020fe2000f8e020b */
[----:B------:R-:W-:Y:S01]  /*06d0*/  ISETP.NE.AND P2, PT, R4, RZ, PT ;  /* 0x000000ff0400720c */ /* 0x000fe20003f45270 */
[----:B------:R-:W0:Y:S02]  /*06e0*/  FENCE.VIEW.ASYNC.S ;  /* 0x00000000000073c6 */ /* 0x000e240000000000 */
[----:B0-----:R0:W1:Y:S01]  /*06f0*/  @!UP0 SYNCS.EXCH.64 URZ, [UR6+0x60], UR4 ;  /* 0x00006004063f85b2 */ /* 0x0010620008000100 */
[----:B------:R-:W-:Y:S02]  /*0700*/  SEL R4, RZ, 0x1, !P1 ;  /* 0x00000001ff047807 */ /* 0x000fe40004800000 */
[----:B------:R-:W-:Y:S02]  /*0710*/  ISETP.EQ.OR P3, PT, R11, RZ, !P3 ;  /* 0x000000ff0b00720c */ /* 0x000fe40005f62670 */
[----:B------:R-:W-:-:S02]  /*0720*/  SEL R4, R4, 0x2, P5 ;  /* 0x0000000204047807 */ /* 0x000fc40002800000 */
[----:B------:R-:W-:Y:S01]  /*0730*/  PLOP3.LUT P0, PT, P0, P3, PT, 0x80, 0x0 ;  /* 0x000000000000781c */ /* 0x000fe20000707070 */
[----:B------:R0:W2:Y:S01]  /*0740*/  @!UP1 SYNCS.EXCH.64 URZ, [UR6+0x68], UR4 ;  /* 0x00006804063f95b2 */ /* 0x0000a20008000100 */
[----:B------:R-:W-:Y:S01]  /*0750*/  NOP ;  /* 0x0000000000007918 */ /* 0x000fe20000000000 */
[----:B------:R-:W-:Y:S10]  /*0760*/  @!P4 BRA `(.L_x_3) ;  /* 0x000000000008c947 */ /* 0x000ff40003800000 */
[----:B-12-4-:R-:W-:Y:S01]  /*0770*/  UCGABAR_ARV ;  /* 0x00000000000079c7 */ /* 0x016fe20008000000 */
[----:B------:R-:W-:Y:S05]  /*0780*/  BRA `(.L_x_4) ;  /* 0x0000000000047947 */ /* 0x000fea0003800000 */
.L_x_3:
[----:B-12-4-:R-:W-:Y:S01]  /*0790*/  NOP ;  /* 0x0000000000007918 */ /* 0x016fe20000000000 */
.L_x_4:
[----:B------:R-:W1:Y:S01]  /*07a0*/  LDC R2, c[0x0][0x65c] ;  /* 0x00019700ff027b82 */ /* 0x000e620000000800 */
[----:B------:R-:W-:Y:S01]  /*07b0*/  IMAD.MOV.U32 R3, RZ, RZ, RZ ;  /* 0x000000ffff037224 */ /* 0x000fe200078e00ff */
[----:B-1----:R-:W-:Y:S01]  /*07c0*/  ISETP.NE.AND P3, PT, R2, 0x1, PT ;  /* 0x000000010200780c */ /* 0x002fe20003f65270 */
[----:B------:R-:W-:-:S12]  /*07d0*/  IMAD.U32 R2, RZ, RZ, UR8 ;  /* 0x00000008ff027e24 */ /* 0x000fd8000f8e00ff */
[----:B------:R-:W1:Y:S01]  /*07e0*/  @P3 LDC R15, c[0x0][0x10] ;  /* 0x00000400ff0f3b82 */ /* 0x000e620000000800 */
[----:B------:R-:W-:Y:S02]  /*07f0*/  @P3 IMAD.MOV.U32 R9, RZ, RZ, RZ ;  /* 0x000000ffff093224 */ /* 0x000fe400078e00ff */
[----:B------:R-:W-:-:S05]  /*0800*/  @P3 IMAD.MOV.U32 R7, RZ, RZ, RZ ;  /* 0x000000ffff073224 */ /* 0x000fca00078e00ff */
[----:B------:R-:W2:Y:S01]  /*0810*/  @!P3 LDC R13, c[0x0][0xc] ;  /* 0x00000300ff0dbb82 */ /* 0x000ea20000000800 */
[----:B-1----:R-:W-:-:S04]  /*0820*/  @P3 IMAD.WIDE.U32 R14, R15, UR8, R8 ;  /* 0x000000080f0e3c25 */ /* 0x002fc8000f8e0008 */
[----:B--2---:R-:W-:-:S04]  /*0830*/  @!P3 IMAD.WIDE.U32 R12, R8, R13, R2 ;  /* 0x0000000d080cb225 */ /* 0x004fc800078e0002 */
[----:B------:R-:W-:Y:S02]  /*0840*/  @P3 IMAD.MOV.U32 R2, RZ, RZ, R14 ;  /* 0x000000ffff023224 */ /* 0x000fe400078e000e */
[----:B------:R-:W-:Y:S02]  /*0850*/  @P3 IMAD.IADD R3, R15, 0x1, R7 ;  /* 0x000000010f033824 */ /* 0x000fe400078e0207 */
[----:B------:R-:W-:Y:S02]  /*0860*/  @!P3 IMAD.MOV.U32 R2, RZ, RZ, R12 ;  /* 0x000000ffff02b224 */ /* 0x000fe400078e000c */
[----:B------:R-:W-:Y:S01]  /*0870*/  @!P3 IMAD.MOV.U32 R3, RZ, RZ, R13 ;  /* 0x000000ffff03b224 */ /* 0x000fe200078e000d */
[----:B------:R-:W-:Y:S06]  /*0880*/  @!P4 BRA `(.L_x_5) ;  /* 0x00000000000cc947 */ /* 0x000fec0003800000 */
[----:B------:R-:W-:Y:S01]  /*0890*/  UCGABAR_WAIT ;  /* 0x0000000000007dc7 */ /* 0x000fe20008000000 */
[----:B------:R-:W-:Y:S01]  /*08a0*/  CCTL.IVALL ;  /* 0x00000000ff00798f */ /* 0x000fe20002000000 */
[----:B------:R-:W-:Y:S05]  /*08b0*/  BRA `(.L_x_6) ;  /* 0x0000000000047947 */ /* 0x000fea0003800000 */
.L_x_5:
[----:B------:R-:W-:Y:S06]  /*08c0*/  BAR.SYNC.DEFER_BLOCKING 0x0 ;  /* 0x0000000000007b1d */ /* 0x000fec0000010000 */
.L_x_6:
[----:B------:R-:W-:Y:S05]  /*08d0*/  @!P2 BRA `(.L_x_7) ;  /* 0x000000740008a947 */ /* 0x000fea0003800000 */
[----:B------:R-:W-:-:S13]  /*08e0*/  ISETP.GT.U32.AND P1, PT, R10, 0x1, PT ;  /* 0x000000010a00780c */ /* 0x000fda0003f24070 */
[----:B0-----:R-:W-:Y:S05]  /*08f0*/  @P1 EXIT ;  /* 0x000000000000194d */ /* 0x001fea0003800000 */
[----:B------:R-:W-:Y:S01]  /*0900*/  ULDC.64 UR4, c[0x0][0x650] ;  /* 0x0001940000047ab9 */ /* 0x000fe20000000a00 */
[----:B------:R-:W-:Y:S01]  /*0910*/  PRMT R14, RZ, 0x7610, R14 ;  /* 0x00007610ff0e7816 */ /* 0x000fe2000000000e */
[----:B------:R-:W-:Y:S01]  /*0920*/  IMAD.MOV.U32 R7, RZ, RZ, -0x1 ;  /* 0xffffffffff077424 */ /* 0x000fe200078e00ff */
[----:B------:R-:W-:Y:S01]  /*0930*/  ISETP.GE.U32.AND P1, PT, R2, UR4, PT ;  /* 0x0000000402007c0c */ /* 0x000fe2000bf26070 */
[----:B------:R-:W-:Y:S02]  /*0940*/  IMAD.MOV.U32 R10, RZ, RZ, -0x1 ;  /* 0xffffffffff0a7424 */ /* 0x000fe400078e00ff */
[----:B------:R-:W-:Y:S01]  /*0950*/  IMAD.MOV.U32 R6, RZ, RZ, -0x1 ;  /* 0xffffffffff067424 */ /* 0x000fe200078e00ff */
[----:B------:R-:W-:-:S13]  /*0960*/  ISETP.GE.U32.AND.EX P1, PT, R3, UR5, PT, P1 ;  /* 0x0000000503007c0c */ /* 0x000fda000bf26110 */
[----:B------:R-:W-:Y:S05]  /*0970*/  @P1 BRA `(.L_x_8) ;  /* 0x0000000400281947 */ /* 0x000fea0003800000 */
[----:B------:R-:W0:Y:S01]  /*0980*/  LDC.64 R22, c[0x0][0x628] ;  /* 0x00018a00ff167b82 */ /* 0x000e220000000a00 */
[----:B------:R-:W-:Y:S02]  /*0990*/  IMAD.MOV.U32 R6, RZ, RZ, R2 ;  /* 0x000000ffff067224 */ /* 0x000fe400078e0002 */
[----:B------:R-:W-:-:S05]  /*09a0*/  IMAD.MOV.U32 R7, RZ, RZ, R3 ;  /* 0x000000ffff077224 */ /* 0x000fca00078e0003 */
[----:B------:R-:W1:Y:S08]  /*09b0*/  LDC R10, c[0x0][0x630] ;  /* 0x00018c00ff0a7b82 */ /* 0x000e700000000800 */
[----:B------:R-:W2:Y:S01]  /*09c0*/  LDC.64 R24, c[0x0][0x620] ;  /* 0x00018800ff187b82 */ /* 0x000ea20000000a00 */
[----:B0-----:R-:W-:-:S04]  /*09d0*/  ISETP.NE.U32.AND P1, PT, R22, RZ, PT ;  /* 0x000000ff1600720c */ /* 0x001fc80003f25070 */
[----:B------:R-:W-:-:S13]  /*09e0*/  ISETP.NE.AND.EX P1, PT, R23, RZ, PT, P1 ;  /* 0x000000ff1700720c */ /* 0x000fda0003f25310 */
[----:B-12---:R-:W-:Y:S05]  /*09f0*/  @!P1 BRA `(.L_x_9) ;  /* 0x0000000000289947 */ /* 0x006fea0003800000 */
[----:B------:R-:W0:Y:S02]  /*0a00*/  LDC R15, c[0x0][0x634] ;  /* 0x00018d00ff0f7b82 */ /* 0x000e240000000800 */
[----:B0-----:R-:W-:-:S05]  /*0a10*/  IADD3 R15, P1, R2, R15, RZ ;  /* 0x0000000f020f7210 */ /* 0x001fca0007f3e0ff */
[----:B------:R-:W-:-:S04]  /*0a20*/  IMAD.X R17, RZ, RZ, R3, P1 ;  /* 0x000000ffff117224 */ /* 0x000fc800008e0603 */
[----:B------:R-:W-:-:S04]  /*0a30*/  IMAD.WIDE.U32 R6, R17, R22, RZ ;  /* 0x0000001611067225 */ /* 0x000fc800078e00ff */
[----:B------:R-:W-:-:S04]  /*0a40*/  IMAD.WIDE.U32 R12, P1, R15, R23, R6 ;  /* 0x000000170f0c7225 */ /* 0x000fc80007820006 */
[----:B------:R-:W-:-:S04]  /*0a50*/  IMAD.WIDE.U32 R6, R15, R22, RZ ;  /* 0x000000160f067225 */ /* 0x000fc800078e00ff */
[----:B------:R-:W-:Y:S01]  /*0a60*/  IMAD.X R15, RZ, RZ, RZ, P1 ;  /* 0x000000ffff0f7224 */ /* 0x000fe200008e06ff */
[----:B------:R-:W-:Y:S01]  /*0a70*/  IADD3 RZ, P1, R7, R12, RZ ;  /* 0x0000000c07ff7210 */ /* 0x000fe20007f3e0ff */
[----:B------:R-:W-:-:S04]  /*0a80*/  IMAD.MOV.U32 R14, RZ, RZ, R13 ;  /* 0x000000ffff0e7224 */ /* 0x000fc800078e000d */
[----:B------:R-:W-:-:S08]  /*0a90*/  IMAD.WIDE.U32.X R6, R17, R23, R14, P1 ;  /* 0x0000001711067225 */ /* 0x000fd000008e040e */
.L_x_9:
[----:B------:R-:W0:Y:S01]  /*0aa0*/  LDC.64 R22, c[0x0][0x640] ;  /* 0x00019000ff167b82 */ /* 0x000e220000000a00 */
[--C-:B------:R-:W-:Y:S01]  /*0ab0*/  SHF.R.U64 R26, R6, R10, R7.reuse ;  /* 0x0000000a061a7219 */ /* 0x100fe20000001207 */
[----:B------:R-:W-:Y:S01]  /*0ac0*/  IMAD R20, R19, R20, R8 ;  /* 0x0000001413147224 */ /* 0x000fe200078e0208 */
[----:B------:R-:W-:Y:S01]  /*0ad0*/  SHF.R.U32.HI R6, RZ, R10, R7 ;  /* 0x0000000aff067219 */ /* 0x000fe20000011607 */
[----:B------:R-:W-:Y:S01]  /*0ae0*/  IMAD.MOV.U32 R19, RZ, RZ, 0x1 ;  /* 0x00000001ff137424 */ /* 0x000fe200078e00ff */
[----:B------:R-:W-:-:S03]  /*0af0*/  IADD3 R9, P1, RZ, -R26, RZ ;  /* 0x8000001aff097210 */ /* 0x000fc60007f3e0ff */
[----:B------:R-:W1:Y:S02]  /*0b00*/  LDC R12, c[0x0][0x618] ;  /* 0x00018600ff0c7b82 */ /* 0x000e640000000800 */
[----:B------:R-:W-:-:S04]  /*0b10*/  IMAD.X R7, RZ, RZ, ~R6, P1 ;  /* 0x000000ffff077224 */ /* 0x000fc800008e0e06 */
[-C--:B------:R-:W-:Y:S02]  /*0b20*/  IMAD R10, R7, R24.reuse, RZ ;  /* 0x00000018070a7224 */ /* 0x080fe400078e02ff */
[----:B------:R-:W2:Y:S01]  /*0b30*/  LDC R16, c[0x0][0x608] ;  /* 0x00018200ff107b82 */ /* 0x000ea20000000800 */
[----:B------:R-:W-:-:S04]  /*0b40*/  IMAD.WIDE.U32 R6, R9, R24, R2 ;  /* 0x0000001809067225 */ /* 0x000fc800078e0002 */
[----:B------:R-:W-:-:S03]  /*0b50*/  IMAD R9, R9, R25, R10 ;  /* 0x0000001909097224 */ /* 0x000fc600078e020a */
[----:B------:R-:W3:Y:S01]  /*0b60*/  LDC R18, c[0x0][0x658] ;  /* 0x00019600ff127b82 */ /* 0x000ee20000000800 */
[----:B------:R-:W-:Y:S01]  /*0b70*/  IMAD.IADD R7, R7, 0x1, R9 ;  /* 0x0000000107077824 */ /* 0x000fe200078e0209 */
[----:B0-----:R-:W-:Y:S01]  /*0b80*/  ISETP.NE.U32.AND P1, PT, R22, RZ, PT ;  /* 0x000000ff1600720c */ /* 0x001fe20003f25070 */
[----:B------:R-:W-:-:S03]  /*0b90*/  IMAD.MOV.U32 R9, RZ, RZ, -0x1 ;  /* 0xffffffffff097424 */ /* 0x000fc600078e00ff */
[----:B------:R-:W-:Y:S02]  /*0ba0*/  ISETP.NE.AND.EX P1, PT, R23, RZ, PT, P1 ;  /* 0x000000ff1700720c */ /* 0x000fe40003f25310 */
[----:B------:R-:W0:Y:S01]  /*0bb0*/  LDC R17, c[0x0][0x600] ;  /* 0x00018000ff117b82 */ /* 0x000e220000000800 */
[-CC-:B-1----:R-:W-:Y:S02]  /*0bc0*/  SHF.R.U64 R14, R6, R12.reuse, R7.reuse ;  /* 0x0000000c060e7219 */ /* 0x182fe40000001207 */
[----:B------:R-:W-:-:S05]  /*0bd0*/  SHF.R.U32.HI R7, RZ, R12, R7 ;  /* 0x0000000cff077219 */ /* 0x000fca0000011607 */
[----:B------:R-:W1:Y:S01]  /*0be0*/  LDC R21, c[0x0][0x648] ;  /* 0x00019200ff157b82 */ /* 0x000e620000000800 */
[-CC-:B--2---:R-:W-:Y:S02]  /*0bf0*/  SHF.R.U64 R27, R14, R16.reuse, R7.reuse ;  /* 0x000000100e1b7219 */ /* 0x184fe40000001207 */
[----:B------:R-:W-:-:S05]  /*0c00*/  SHF.R.U32.HI R7, RZ, R16, R7 ;  /* 0x00000010ff077219 */ /* 0x000fca0000011607 */
[----:B------:R-:W2:Y:S01]  /*0c10*/  LDC R25, c[0x0][0x638] ;  /* 0x00018e00ff197b82 */ /* 0x000ea20000000800 */
[-C--:B---3--:R-:W-:Y:S02]  /*0c20*/  SHF.L.U32 R6, R9, R18.reuse, RZ ;  /* 0x0000001209067219 */ /* 0x088fe400000006ff */
[--C-:B------:R-:W-:Y:S02]  /*0c30*/  SHF.R.U64 R16, R27, R18, R7.reuse ;  /* 0x000000121b107219 */ /* 0x100fe40000001207 */
[----:B------:R-:W-:Y:S02]  /*0c40*/  LOP3.LUT R10, RZ, R6, RZ, 0x33, !PT ;  /* 0x00000006ff0a7212 */ /* 0x000fe400078e33ff */
[----:B------:R-:W-:Y:S01]  /*0c50*/  SHF.R.U32.HI R7, RZ, R18, R7 ;  /* 0x00000012ff077219 */ /* 0x000fe20000011607 */
[----:B------:R-:W3:Y:S01]  /*0c60*/  LDC R24, c[0x0][0x610] ;  /* 0x00018400ff187b82 */ /* 0x000ee20000000800 */
[----:B------:R-:W-:Y:S01]  /*0c70*/  IMAD.MOV.U32 R6, RZ, RZ, R16 ;  /* 0x000000ffff067224 */ /* 0x000fe200078e0010 */
[----:B------:R-:W-:Y:S06]  /*0c80*/  @!P1 BRA `(.L_x_10) ;  /* 0x0000000000289947 */ /* 0x000fec0003800000 */
[----:B------:R-:W4:Y:S02]  /*0c90*/  LDC R13, c[0x0][0x64c] ;  /* 0x00019300ff0d7b82 */ /* 0x000f240000000800 */
[----:B----4-:R-:W-:-:S05]  /*0ca0*/  IADD3 R13, P1, R16, R13, RZ ;  /* 0x0000000d100d7210 */ /* 0x010fca0007f3e0ff */
        /* <DEDUP_REMOVED lines=8> */
.L_x_10:
[----:B-1----:R-:W-:Y:S01]  /*0d30*/  SHF.R.U64 R8, R6, R21, R7 ;  /* 0x0000001506087219 */ /* 0x002fe20000001207 */
[----:B0-----:R-:W-:Y:S01]  /*0d40*/  VIADD R9, R17, 0xffffffff ;  /* 0xffffffff11097836 */ /* 0x001fe20000000000 */
[----:B------:R-:W-:Y:S02]  /*0d50*/  SHF.L.U32 R6, R19, R18, RZ ;  /* 0x0000001213067219 */ /* 0x000fe400000006ff */
[----:B------:R-:W-:Y:S01]  /*0d60*/  LOP3.LUT R7, R27, R10, RZ, 0xc0, !PT ;  /* 0x0000000a1b077212 */ /* 0x000fe200078ec0ff */
[----:B------:R-:W-:Y:S01]  /*0d70*/  IMAD.MOV R10, RZ, RZ, -R8 ;  /* 0x000000ffff0a7224 */ /* 0x000fe200078e0a08 */
[----:B------:R-:W-:Y:S02]  /*0d80*/  SEL R11, R11, R20, !P3 ;  /* 0x000000140b0b7207 */ /* 0x000fe40005800000 */
[----:B------:R-:W-:Y:S01]  /*0d90*/  LOP3.LUT R9, R14, R9, RZ, 0xc0, !PT ;  /* 0x000000090e097212 */ /* 0x000fe200078ec0ff */
[----:B------:R-:W-:Y:S02]  /*0da0*/  IMAD R8, R6, R8, R7 ;  /* 0x0000000806087224 */ /* 0x000fe400078e0207 */
[----:B--2---:R-:W-:-:S02]  /*0db0*/  IMAD R6, R10, R25, R16 ;  /* 0x000000190a067224 */ /* 0x004fc400078e0210 */
[----:B---3--:R-:W-:Y:S02]  /*0dc0*/  IMAD R11, R8, R24, R11 ;  /* 0x00000018080b7224 */ /* 0x008fe400078e020b */
[----:B------:R-:W-:Y:S02]  /*0dd0*/  IMAD R6, R6, R17, R9 ;  /* 0x0000001106067224 */ /* 0x000fe400078e0209 */
[----:B------:R-:W-:-:S03]  /*0de0*/  IMAD.MOV.U32 R14, RZ, RZ, 0x1 ;  /* 0x00000001ff0e7424 */ /* 0x000fc600078e00ff */
[----:B------:R-:W-:Y:S02]  /*0df0*/  SEL R10, R6, R11, !P3 ;  /* 0x0000000b060a7207 */ /* 0x000fe40005800000 */
[----:B------:R-:W-:Y:S01]  /*0e00*/  SEL R7, R11, R6, !P3 ;  /* 0x000000060b077207 */ /* 0x000fe20005800000 */
[----:B------:R-:W-:-:S07]  /*0e10*/  IMAD.MOV.U32 R6, RZ, RZ, R26 ;  /* 0x000000ffff067224 */ /* 0x000fce00078e001a */
.L_x_8:
[----:B------:R-:W-:-:S08]  /*0e20*/  NOP ;  /* 0x0000000000007918 */ /* 0x000fd00000000000 */
[----:B------:R-:W0:Y:S02]  /*0e30*/  USETMAXREG.TRY_ALLOC.CTAPOOL UP0, 0xe8 ;  /* 0x000000e8000079c8 */ /* 0x000e240008000600 */
[----:B0-----:R-:W-:-:S13]  /*0e40*/  PLOP3.LUT P1, PT, PT, PT, UP0, 0x80, 0x0 ;  /* 0x000000000000781c */ /* 0x001fda0003f2f008 */
[----:B------:R-:W-:Y:S05]  /*0e50*/  @!P1 BRA `(.L_x_8) ;  /* 0xfffffffc00f09947 */ /* 0x000fea000383ffff */
[----:B------:R-:W-:Y:S01]  /*0e60*/  ULDC.64 UR4, c[0x0][0x598] ;  /* 0x0001660000047ab9 */ /* 0x000fe20000000a00 */
[----:B------:R-:W-:Y:S01]  /*0e70*/  ULDC.64 UR18, c[0x0][0x208] ;  /* 0x0000820000127ab9 */ /* 0x000fe20000000a00 */
[----:B------:R-:W-:-:S04]  /*0e80*/  ISETP.NE.U32.AND P1, PT, RZ, UR4, PT ;  /* 0x00000004ff007c0c */ /* 0x000fc8000bf25070 */
[----:B------:R-:W-:-:S13]  /*0e90*/  ISETP.NE.AND.EX P1, PT, RZ, UR5, PT, P1 ;  /* 0x00000005ff007c0c */ /* 0x000fda000bf25310 */
[----:B------:R-:W-:Y:S05]  /*0ea0*/  @!P1 BRA `(.L_x_11) ;  /* 0x00000000001c9947 */ /* 0x000fea0003800000 */
[----:B------:R-:W0:Y:S02]  /*0eb0*/  LDC.64 R8, c[0x0][0x598] ;  /* 0x00016600ff087b82 */ /* 0x000e240000000a00 */
[----:B0-----:R-:W2:Y:S02]  /*0ec0*/  LDG.E.64 R8, desc[UR18][R8.64] ;  /* 0x0000001208087981 */ /* 0x001ea4000c1e1b00 */
[----:B--2---:R-:W-:-:S04]  /*0ed0*/  ISETP.NE.U32.AND P1, PT, R8, RZ, PT ;  /* 0x000000ff0800720c */ /* 0x004fc80003f25070 */
[----:B------:R-:W-:-:S13]  /*0ee0*/  ISETP.NE.AND.EX P1, PT, R9, RZ, PT, P1 ;  /* 0x000000ff0900720c */ /* 0x000fda0003f25310 */
[----:B------:R-:W-:Y:S05]  /*0ef0*/  @!P1 BRA `(.L_x_11) ;  /* 0x0000000000089947 */ /* 0x000fea0003800000 */
[----:B------:R0:W5:Y:S01]  /*0f00*/  LD.E R8, desc[UR18][R8.64] ;  /* 0x0000001208087980 */ /* 0x000162000c101900 */
[----:B------:R-:W-:Y:S05]  /*0f10*/  BRA `(.L_x_12) ;  /* 0x0000000000207947 */ /* 0x000fea0003800000 */
.L_x_11:
[----:B------:R-:W-:Y:S02]  /*0f20*/  ULDC.64 UR4, c[0x0][0x588] ;  /* 0x0001620000047ab9 */ /* 0x000fe40000000a00 */
[----:B------:R-:W-:-:S04]  /*0f30*/  ISETP.NE.U32.AND P1, PT, RZ, UR4, PT ;  /* 0x00000004ff007c0c */ /* 0x000fc8000bf25070 */
[----:B------:R-:W-:-:S13]  /*0f40*/  ISETP.NE.AND.EX P1, PT, RZ, UR5, PT, P1 ;  /* 0x00000005ff007c0c */ /* 0x000fda000bf25310 */
[----:B------:R-:W-:Y:S05]  /*0f50*/  @!P1 BRA `(.L_x_13) ;  /* 0x00000000000c9947 */ /* 0x000fea0003800000 */
[----:B------:R-:W0:Y:S02]  /*0f60*/  LDC.64 R8, c[0x0][0x588] ;  /* 0x00016200ff087b82 */ /* 0x000e240000000a00 */
[----:B0-----:R1:W5:Y:S01]  /*0f70*/  LDG.E R8, desc[UR18][R8.64] ;  /* 0x0000001208087981 */ /* 0x001362000c1e1900 */
[----:B------:R-:W-:Y:S05]  /*0f80*/  BRA `(.L_x_12) ;  /* 0x0000000000047947 */ /* 0x000fea0003800000 */
.L_x_13:
[----:B------:R-:W2:Y:S02]  /*0f90*/  LDC R8, c[0x0][0x580] ;  /* 0x00016000ff087b82 */ /* 0x000ea40000000800 */
.L_x_12:
[----:B------:R-:W-:Y:S02]  /*0fa0*/  ULDC.64 UR4, c[0x0][0x5a0] ;  /* 0x0001680000047ab9 */ /* 0x000fe40000000a00 */
[----:B------:R-:W-:-:S04]  /*0fb0*/  ISETP.NE.U32.AND P1, PT, RZ, UR4, PT ;  /* 0x00000004ff007c0c */ /* 0x000fc8000bf25070 */
[----:B------:R-:W-:-:S13]  /*0fc0*/  ISETP.NE.AND.EX P1, PT, RZ, UR5, PT, P1 ;  /* 0x00000005ff007c0c */ /* 0x000fda000bf25310 */
[----:B------:R-:W-:Y:S05]  /*0fd0*/  @!P1 BRA `(.L_x_14) ;  /* 0x00000000001c9947 */ /* 0x000fea0003800000 */
[----:B------:R-:W3:Y:S02]  /*0fe0*/  LDC.64 R12, c[0x0][0x5a0] ;  /* 0x00016800ff0c7b82 */ /* 0x000ee40000000a00 */
[----:B---3--:R-:W3:Y:S02]  /*0ff0*/  LDG.E.64 R12, desc[UR18][R12.64] ;  /* 0x000000120c0c7981 */ /* 0x008ee4000c1e1b00 */
[----:B---3--:R-:W-:-:S04]  /*1000*/  ISETP.NE.U32.AND P1, PT, R12, RZ, PT ;  /* 0x000000ff0c00720c */ /* 0x008fc80003f25070 */
[----:B------:R-:W-:-:S13]  /*1010*/  ISETP.NE.AND.EX P1, PT, R13, RZ, PT, P1 ;  /* 0x000000ff0d00720c */ /* 0x000fda0003f25310 */
[----:B------:R-:W-:Y:S05]  /*1020*/  @!P1 BRA `(.L_x_14) ;  /* 0x0000000000089947 */ /* 0x000fea0003800000 */
[----:B01----:R0:W5:Y:S01]  /*1030*/  LD.E R9, desc[UR18][R12.64] ;  /* 0x000000120c097980 */ /* 0x003162000c101900 */
[----:B------:R-:W-:Y:S05]  /*1040*/  BRA `(.L_x_15) ;  /* 0x0000000000207947 */ /* 0x000fea0003800000 */
.L_x_14:
[----:B------:R-:W-:Y:S02]  /*1050*/  ULDC.64 UR4, c[0x0][0x590] ;  /* 0x0001640000047ab9 */ /* 0x000fe40000000a00 */
[----:B------:R-:W-:-:S04]  /*1060*/  ISETP.NE.U32.AND P1, PT, RZ, UR4, PT ;  /* 0x00000004ff007c0c */ /* 0x000fc8000bf25070 */
[----:B------:R-:W-:-:S13]  /*1070*/  ISETP.NE.AND.EX P1, PT, RZ, UR5, PT, P1 ;  /* 0x00000005ff007c0c */ /* 0x000fda000bf25310 */
[----:B------:R-:W-:Y:S05]  /*1080*/  @!P1 BRA `(.L_x_16) ;  /* 0x00000000000c9947 */ /* 0x000fea0003800000 */
[----:B------:R-:W0:Y:S02]  /*1090*/  LDC.64 R12, c[0x0][0x590] ;  /* 0x00016400ff0c7b82 */ /* 0x000e240000000a00 */
[----:B01----:R1:W5:Y:S01]  /*10a0*/  LDG.E R9, desc[UR18][R12.64] ;  /* 0x000000120c097981 */ /* 0x003362000c1e1900 */
[----:B------:R-:W-:Y:S05]  /*10b0*/  BRA `(.L_x_15) ;  /* 0x0000000000047947 */ /* 0x000fea0003800000 */
.L_x_16:
[----:B01----:R-:W3:Y:S02]  /*10c0*/  LDC R9, c[0x0][0x584] ;  /* 0x00016100ff097b82 */ /* 0x003ee40000000800 */
.L_x_15:
[----:B------:R-:W-:-:S13]  /*10d0*/  LOP3.LUT P1, RZ, R14, 0xff, RZ, 0xc0, !PT ;  /* 0x000000ff0eff7812 */ /* 0x000fda000782c0ff */
[----:B------:R-:W-:Y:S05]  /*10e0*/  @!P1 EXIT ;  /* 0x000000000000994d */ /* 0x000fea0003800000 */
[----:B------:R-:W-:Y:S01]  /*10f0*/  ULDC UR4, c[0x0][0x28c] ;  /* 0x0000a30000047ab9 */ /* 0x000fe20000000800 */
[----:B------:R-:W-:Y:S01]  /*1100*/  LOP3.LUT R143, R4, 0x1, RZ, 0xfc, !PT ;  /* 0x00000001048f7812 */ /* 0x000fe200078efcff */
[----:B------:R-:W-:-:S04]  /*1110*/  UIADD3 UR4, UR4, 0x1f, URZ ;  /* 0x0000001f04047890 */ /* 0x000fc8000fffe03f */
[----:B------:R-:W-:-:S04]  /*1120*/  USHF.R.S32.HI UR5, URZ, 0x1f, UR4 ;  /* 0x0000001f3f057899 */ /* 0x000fc80008011404 */
[----:B------:R-:W-:-:S03]  /*1130*/  ULEA.HI UR5, UR5, UR4, URZ, 0x5 ;  /* 0x0000000405057291 */ /* 0x000fc6000f8f283f */
[----:B------:R-:W-:Y:S01]  /*1140*/  UMOV UR4, URZ ;  /* 0x0000003f00047c82 */ /* 0x000fe20008000000 */
[----:B------:R-:W-:-:S03]  /*1150*/  USHF.R.S32.HI UR9, URZ, 0x5, UR5 ;  /* 0x000000053f097899 */ /* 0x000fc60008011405 */
[----:B------:R-:W-:-:S09]  /*1160*/  UMOV UR5, URZ ;  /* 0x0000003f00057c82 */ /* 0x000fd20008000000 */
.L_x_171:
[----:B------:R-:W-:Y:S01]  /*1170*/  LOP3.LUT R11, R0, 0x80, RZ, 0xc0, !PT ;  /* 0x00000080000b7812 */ /* 0x000fe200078ec0ff */
[----:B------:R-:W4:Y:S01]  /*1180*/  S2UR UR13, SR_CgaCtaId ;  /* 0x00000000000d79c3 */ /* 0x000f220000008800 */
[----:B------:R-:W-:Y:S01]  /*1190*/  UMOV UR12, 0x400 ;  /* 0x00000400000c7882 */ /* 0x000fe20000000000 */
[----:B------:R-:W-:Y:S01]  /*11a0*/  UMOV UR6, URZ ;  /* 0x0000003f00067c82 */ /* 0x000fe20008000000 */
[----:B------:R-:W-:Y:S01]  /*11b0*/  SHF.R.U32.HI R11, RZ, 0x7, R11 ;  /* 0x00000007ff0b7819 */ /* 0x000fe2000001160b */
[----:B------:R-:W-:Y:S01]  /*11c0*/  UMOV UR7, URZ ;  /* 0x0000003f00077c82 */ /* 0x000fe20008000000 */
[----:B------:R-:W-:Y:S01]  /*11d0*/  UMOV UR16, UR5 ;  /* 0x0000000500107c82 */ /* 0x000fe20008000000 */
[----:B------:R-:W-:Y:S02]  /*11e0*/  CS2R R16, SRZ ;  /* 0x0000000000107805 */ /* 0x000fe4000001ff00 */
[----:B------:R-:W-:Y:S01]  /*11f0*/  CS2R R14, SRZ ;  /* 0x00000000000e7805 */ /* 0x000fe2000001ff00 */
[----:B01----:R-:W0:Y:S01]  /*1200*/  LDC R12, c[0x0][0x28c] ;  /* 0x0000a300ff0c7b82 */ /* 0x003e220000000800 */
[----:B------:R-:W1:Y:S01]  /*1210*/  SHFL.IDX PT, R11, R11, RZ, 0x1f ;  /* 0x00001fff0b0b7589 */ /* 0x000e6200000e0000 */
[----:B------:R-:W-:-:S02]  /*1220*/  CS2R R18, SRZ ;  /* 0x0000000000127805 */ /* 0x000fc4000001ff00 */
[----:B------:R-:W-:Y:S02]  /*1230*/  CS2R R20, SRZ ;  /* 0x0000000000147805 */ /* 0x000fe4000001ff00 */
[----:B------:R-:W-:Y:S02]  /*1240*/  CS2R R22, SRZ ;  /* 0x0000000000167805 */ /* 0x000fe4000001ff00 */
[----:B------:R-:W-:Y:S02]  /*1250*/  CS2R R88, SRZ ;  /* 0x0000000000587805 */ /* 0x000fe4000001ff00 */
[----:B------:R-:W-:Y:S02]  /*1260*/  CS2R R90, SRZ ;  /* 0x00000000005a7805 */ /* 0x000fe4000001ff00 */
[----:B------:R-:W-:Y:S02]  /*1270*/  CS2R R92, SRZ ;  /* 0x00000000005c7805 */ /* 0x000fe4000001ff00 */
        /* <DEDUP_REMOVED lines=16> */
[----:B0-----:R-:W-:Y:S02]  /*1380*/  ISETP.GE.AND P1, PT, R12, 0x1, PT ;  /* 0x000000010c00780c */ /* 0x001fe40003f26270 */
[----:B------:R-:W-:Y:S02]  /*1390*/  CS2R R126, SRZ ;  /* 0x00000000007e7805 */ /* 0x000fe4000001ff00 */
[----:B-1----:R-:W-:-:S02]  /*13a0*/  R2UR UR8, R11 ;  /* 0x000000000b0872ca */ /* 0x002fc400000e0000 */
[----:B------:R-:W-:Y:S02]  /*13b0*/  CS2R R128, SRZ ;  /* 0x0000000000807805 */ /* 0x000fe4000001ff00 */
[----:B------:R-:W-:Y:S02]  /*13c0*/  CS2R R130, SRZ ;  /* 0x0000000000827805 */ /* 0x000fe4000001ff00 */
[----:B------:R-:W-:Y:S02]  /*13d0*/  CS2R R132, SRZ ;  /* 0x0000000000847805 */ /* 0x000fe4000001ff00 */
[----:B------:R-:W-:Y:S02]  /*13e0*/  CS2R R134, SRZ ;  /* 0x0000000000867805 */ /* 0x000fe4000001ff00 */
[----:B------:R-:W-:Y:S02]  /*13f0*/  CS2R R136, SRZ ;  /* 0x0000000000887805 */ /* 0x000fe4000001ff00 */
[----:B------:R-:W-:-:S02]  /*1400*/  CS2R R138, SRZ ;  /* 0x00000000008a7805 */ /* 0x000fc4000001ff00 */
[----:B------:R-:W-:Y:S01]  /*1410*/  CS2R R140, SRZ ;  /* 0x00000000008c7805 */ /* 0x000fe2000001ff00 */
[----:B------:R-:W-:Y:S01]  /*1420*/  IMAD.U32 R144, RZ, RZ, UR4 ;  /* 0x00000004ff907e24 */ /* 0x000fe2000f8e00ff */
[----:B--23--:R-:W-:Y:S02]  /*1430*/  CS2R R24, SRZ ;  /* 0x0000000000187805 */ /* 0x00cfe4000001ff00 */
[----:B------:R-:W-:Y:S02]  /*1440*/  CS2R R26, SRZ ;  /* 0x00000000001a7805 */ /* 0x000fe4000001ff00 */
[----:B------:R-:W-:Y:S02]  /*1450*/  CS2R R28, SRZ ;  /* 0x00000000001c7805 */ /* 0x000fe4000001ff00 */
[----:B------:R-:W-:Y:S01]  /*1460*/  CS2R R30, SRZ ;  /* 0x00000000001e7805 */ /* 0x000fe2000001ff00 */
[----:B------:R-:W-:Y:S01]  /*1470*/  ULEA.HI UR10, UR8, UR8, URZ, 0x1 ;  /* 0x00000008080a7291 */ /* 0x000fe2000f8f083f */
[----:B------:R-:W-:-:S02]  /*1480*/  CS2R R32, SRZ ;  /* 0x0000000000207805 */ /* 0x000fc4000001ff00 */
[----:B------:R-:W-:Y:S02]  /*1490*/  CS2R R34, SRZ ;  /* 0x0000000000227805 */ /* 0x000fe4000001ff00 */
[----:B------:R-:W-:Y:S01]  /*14a0*/  CS2R R36, SRZ ;  /* 0x0000000000247805 */ /* 0x000fe2000001ff00 */
[----:B------:R-:W-:Y:S01]  /*14b0*/  ULOP3.LUT UR11, UR10, 0x1ffffe, URZ, 0xc0, !UPT ;  /* 0x001ffffe0a0b7892 */ /* 0x000fe2000f8ec03f */
[----:B------:R-:W-:Y:S01]  /*14c0*/  CS2R R38, SRZ ;  /* 0x0000000000267805 */ /* 0x000fe2000001ff00 */
[----:B----4-:R-:W-:Y:S01]  /*14d0*/  ULEA UR10, UR13, UR12, 0x18 ;  /* 0x0000000c0d0a7291 */ /* 0x010fe2000f8ec03f */
[----:B------:R-:W-:Y:S01]  /*14e0*/  CS2R R40, SRZ ;  /* 0x0000000000287805 */ /* 0x000fe2000001ff00 */
[----:B------:R-:W-:Y:S01]  /*14f0*/  UIADD3 UR11, UR8, -UR11, URZ ;  /* 0x8000000b080b7290 */ /* 0x000fe2000fffe03f */
[----:B------:R-:W-:Y:S02]  /*1500*/  CS2R R42, SRZ ;  /* 0x00000000002a7805 */ /* 0x000fe4000001ff00 */
[----:B------:R-:W-:Y:S01]  /*1510*/  CS2R R44, SRZ ;  /* 0x00000000002c7805 */ /* 0x000fe2000001ff00 */
[----:B------:R-:W-:Y:S01]  /*1520*/  UMOV UR8, URZ ;  /* 0x0000003f00087c82 */ /* 0x000fe20008000000 */
[----:B------:R-:W-:Y:S01]  /*1530*/  ULEA UR11, UR11, UR10, 0xb ;  /* 0x0000000a0b0b7291 */ /* 0x000fe2000f8e583f */
[----:B------:R-:W-:-:S02]  /*1540*/  CS2R R46, SRZ ;  /* 0x00000000002e7805 */ /* 0x000fc4000001ff00 */
[----:B------:R-:W-:Y:S02]  /*1550*/  CS2R R48, SRZ ;  /* 0x0000000000307805 */ /* 0x000fe4000001ff00 */
[----:B------:R-:W-:Y:S01]  /*1560*/  CS2R R50, SRZ ;  /* 0x0000000000327805 */ /* 0x000fe2000001ff00 */
[----:B------:R-:W-:Y:S01]  /*1570*/  UIADD3 UR11, UR11, 0x100, URZ ;  /* 0x000001000b0b7890 */ /* 0x000fe2000fffe03f */
[----:B------:R-:W-:Y:S02]  /*1580*/  CS2R R52, SRZ ;  /* 0x0000000000347805 */ /* 0x000fe4000001ff00 */
[----:B------:R-:W-:Y:S02]  /*1590*/  CS2R R54, SRZ ;  /* 0x0000000000367805 */ /* 0x000fe4000001ff00 */
[----:B------:R-:W-:Y:S01]  /*15a0*/  CS2R R56, SRZ ;  /* 0x0000000000387805 */ /* 0x000fe2000001ff00 */
[----:B------:R-:W-:Y:S01]  /*15b0*/  USHF.R.U32.HI UR11, URZ, 0x4, UR11 ;  /* 0x000000043f0b7899 */ /* 0x000fe2000801160b */
[----:B------:R-:W-:-:S02]  /*15c0*/  CS2R R58, SRZ ;  /* 0x00000000003a7805 */ /* 0x000fc4000001ff00 */
[----:B------:R-:W-:Y:S02]  /*15d0*/  CS2R R60, SRZ ;  /* 0x00000000003c7805 */ /* 0x000fe4000001ff00 */
[----:B------:R-:W-:Y:S01]  /*15e0*/  CS2R R62, SRZ ;  /* 0x00000000003e7805 */ /* 0x000fe2000001ff00 */
[----:B------:R-:W-:Y:S01]  /*15f0*/  ULOP3.LUT UR11, UR11, 0x3fff, URZ, 0xc0, !UPT ;  /* 0x00003fff0b0b7892 */ /* 0x000fe2000f8ec03f */
        /* <DEDUP_REMOVED lines=11> */
[----:B------:R-:W-:Y:S01]  /*16b0*/  CS2R R86, SRZ ;  /* 0x0000000000567805 */ /* 0x000fe2000001ff00 */
[----:B------:R-:W-:Y:S06]  /*16c0*/  @!P1 BRA `(.L_x_17) ;  /* 0x0000000800189947 */ /* 0x000fec0003800000 */
[----:B------:R-:W-:-:S13]  /*16d0*/  ISETP.NE.AND P2, PT, R143, 0x3, PT ;  /* 0x000000038f00780c */ /* 0x000fda0003f45270 */
[----:B------:R-:W-:Y:S05]  /*16e0*/  @!P2 BRA `(.L_x_18) ;  /* 0x000000000004a947 */ /* 0x000fea0003800000 */
[----:B------:R-:W-:Y:S01]  /*16f0*/  BPT.TRAP 0x1 ;  /* 0x000000040000795c */ /* 0x000fe20000300000 */
.L_x_18:
[----:B------:R-:W-:Y:S01]  /*1700*/  ULEA UR6, UR5, UR10, 0x3 ;  /* 0x0000000a05067291 */ /* 0x000fe2000f8e183f */
[----:B------:R-:W-:-:S05]  /*1710*/  IMAD.U32 R11, RZ, RZ, UR4 ;  /* 0x00000004ff0b7e24 */ /* 0x000fca000f8e00ff */
[----:B------:R-:W-:-:S04]  /*1720*/  SHF.L.U32 R11, R11, 0x1f, RZ ;  /* 0x0000001f0b0b7819 */ /* 0x000fc800000006ff */
[----:B------:R0:W1:Y:S01]  /*1730*/  SYNCS.PHASECHK.TRANS64.TRYWAIT P1, [UR6], R11 ;  /* 0x0000000bff0075a7 */ /* 0x0000620008020146 */
[----:B------:R-:W-:Y:S05]  /*1740*/  @!P2 BRA `(.L_x_19) ;  /* 0x000000000004a947 */ /* 0x000fea0003800000 */
[----:B------:R-:W-:Y:S01]  /*1750*/  BPT.TRAP 0x1 ;  /* 0x000000040000795c */ /* 0x000fe20000300000 */
.L_x_19:
[----:B-1----:R-:W-:Y:S05]  /*1760*/  @P1 BRA `(.L_x_20) ;  /* 0x0000000000081947 */ /* 0x002fea0003800000 */
[----:B------:R-:W1:Y:S02]  /*1770*/  SYNCS.PHASECHK.TRANS64.TRYWAIT P1, [UR6], R11 ;  /* 0x0000000bff0075a7 */ /* 0x000e640008020146 */
[----:B-1----:R-:W-:Y:S05]  /*1780*/  @!P1 BRA `(.L_x_21) ;  /* 0x0000007800d89947 */ /* 0x002fea0003800000 */
.L_x_20:
[----:B------:R-:W-:Y:S01]  /*1790*/  UIADD3 UR6, UR10, 0x5100, URZ ;  /* 0x000051000a067890 */ /* 0x000fe2000fffe03f */
[----:B------:R-:W-:Y:S01]  /*17a0*/  WARPGROUP.ARRIVE ;  /* 0x00000000000079c5 */ /* 0x000fe20000000000 */
[----:B------:R-:W-:Y:S01]  /*17b0*/  ULDC UR7, c[0x0][0x50c] ;  /* 0x0001430000077ab9 */ /* 0x000fe20000000800 */
[----:B------:R-:W-:Y:S01]  /*17c0*/  ULOP3.LUT UR12, UR11, 0x10000, URZ, 0xfc, !UPT ;  /* 0x000100000b0c7892 */ /* 0x000fe2000f8efc3f */
[----:B------:R-:W-:Y:S01]  /*17d0*/  CS2R R16, SRZ ;  /* 0x0000000000107805 */ /* 0x000fe2000001ff00 */
[----:B------:R-:W-:Y:S01]  /*17e0*/  UISETP.NE.AND UP0, UPT, UR7, 0x1, UPT ;  /* 0x000000010700788c */ /* 0x000fe2000bf05270 */
[----:B------:R-:W-:Y:S01]  /*17f0*/  CS2R R14, SRZ ;  /* 0x00000000000e7805 */ /* 0x000fe2000001ff00 */
[----:B------:R-:W-:Y:S01]  /*1800*/  USHF.R.U32.HI UR6, URZ, 0x4, UR6 ;  /* 0x000000043f067899 */ /* 0x000fe20008011606 */
[----:B------:R-:W-:Y:S01]  /*1810*/  CS2R R18, SRZ ;  /* 0x0000000000127805 */ /* 0x000fe2000001ff00 */
[----:B------:R-:W-:Y:S01]  /*1820*/  USEL UR7, URZ, 0x1, UP0 ;  /* 0x000000013f077887 */ /* 0x000fe20008000000 */
[----:B------:R-:W-:Y:S01]  /*1830*/  CS2R R20, SRZ ;  /* 0x0000000000147805 */ /* 0x000fe2000001ff00 */
[----:B------:R-:W-:Y:S01]  /*1840*/  ULOP3.LUT UR6, UR6, 0x3fff, URZ, 0xc0, !UPT ;  /* 0x00003fff06067892 */ /* 0x000fe2000f8ec03f */
[----:B------:R-:W-:Y:S01]  /*1850*/  CS2R R22, SRZ ;  /* 0x0000000000167805 */ /* 0x000fe2000001ff00 */
[----:B------:R-:W-:Y:S01]  /*1860*/  ULEA UR12, UR5, UR12, 0x8 ;  /* 0x0000000c050c7291 */ /* 0x000fe2000f8e403f */
[----:B------:R-:W-:Y:S01]  /*1870*/  CS2R R88, SRZ ;  /* 0x0000000000587805 */ /* 0x000fe2000001ff00 */
[----:B------:R-:W-:Y:S01]  /*1880*/  ULOP3.LUT UR6, UR6, 0x10000, URZ, 0xfc, !UPT ;  /* 0x0001000006067892 */ /* 0x000fe2000f8efc3f */
[----:B------:R-:W-:Y:S01]  /*1890*/  ISETP.NE.AND P1, PT, RZ, UR7, PT ;  /* 0x00000007ff007c0c */ /* 0x000fe2000bf25270 */
[----:B------:R-:W-:Y:S01]  /*18a0*/  UMOV UR13, 0xc0000010 ;  /* 0xc0000010000d7882 */ /* 0x000fe20000000000 */
[----:B------:R-:W-:Y:S01]  /*18b0*/  UMOV UR15, 0xc0000010 ;  /* 0xc0000010000f7882 */ /* 0x000fe20000000000 */
[----:B------:R-:W-:Y:S01]  /*18c0*/  ULEA UR14, UR5, UR6, 0x8 ;  /* 0x00000006050e7291 */ /* 0x000fe2000f8e403f */
[----:B------:R-:W-:-:S02]  /*18d0*/  CS2R R90, SRZ ;  /* 0x00000000005a7805 */ /* 0x000fc4000001ff00 */
[----:B------:R-:W-:Y:S01]  /*18e0*/  CS2R R92, SRZ ;  /* 0x00000000005c7805 */ /* 0x000fe2000001ff00 */
[----:B------:R-:W-:Y:S01]  /*18f0*/  UMOV UR6, 0x1 ;  /* 0x0000000100067882 */ /* 0x000fe20000000000 */
[----:B------:R-:W-:Y:S02]  /*1900*/  CS2R R94, SRZ ;  /* 0x00000000005e7805 */ /* 0x000fe4000001ff00 */
[----:B------:R-:W-:Y:S02]  /*1910*/  CS2R R96, SRZ ;  /* 0x0000000000607805 */ /* 0x000fe4000001ff00 */
[----:B------:R-:W-:Y:S02]  /*1920*/  CS2R R98, SRZ ;  /* 0x0000000000627805 */ /* 0x000fe4000001ff00 */
[----:B------:R-:W-:Y:S02]  /*1930*/  CS2R R100, SRZ ;  /* 0x0000000000647805 */ /* 0x000fe4000001ff00 */
[----:B------:R-:W-:Y:S01]  /*1940*/  CS2R R102, SRZ ;  /* 0x0000000000667805 */ /* 0x000fe2000001ff00 */
[----:B------:R-:W-:Y:S01]  /*1950*/  QGMMA.64x128x32.F32.E5M2.E5M2 R24, gdesc[UR12], RZ, !UPT, gsb0 ;  /* 0x01e000000c1879f3 */ /* 0x000fe2000c0038ff */
        /* <DEDUP_REMOVED lines=18> */
[----:B------:R-:W-:Y:S01]  /*1a80*/  CS2R R140, SRZ ;  /* 0x00000000008c7805 */ /* 0x000fe2000001ff00 */
[----:B------:R-:W-:Y:S06]  /*1a90*/  @!P1 BRA `(.L_x_22) ;  /* 0x0000000400089947 */ /* 0x000fec0003800000 */
[----:B------:R-:W-:Y:S02]  /*1aa0*/  WARPGROUP.DEPBAR.LE gsb0, 0x0 ;  /* 0x00008000000079c5 */ /* 0x000fe40000010000 */
[----:B------:R-:W-:-:S01]  /*1ab0*/  FADD R141, RZ, R24 ;  /* 0x00000018ff8d7221 */ /* 0x000fc20000000000 */
[----:B------:R-:W-:Y:S01]  /*1ac0*/  FADD R140, RZ, R25 ;  /* 0x00000019ff8c7221 */ /* 0x000fe20000000000 */
        /* <DEDUP_REMOVED lines=62> */
[----:B------:R-:W-:-:S06]  /*1eb0*/  UMOV UR6, URZ ;  /* 0x0000003f00067c82 */ /* 0x000fcc0008000000 */
.L_x_22:
[----:B------:R-:W-:-:S04]  /*1ec0*/  UIADD3 UR16, UR5, 0x1, URZ ;  /* 0x0000000105107890 */ /* 0x000fc8000fffe03f */
[----:B------:R-:W-:-:S04]  /*1ed0*/  UISETP.NE.AND UP0, UPT, UR16, 0x5, UPT ;  /* 0x000000051000788c */ /* 0x000fc8000bf05270 */
[----:B------:R-:W-:Y:S02]  /*1ee0*/  USEL UR8, URZ, 0x1, UP0 ;  /* 0x000000013f087887 */ /* 0x000fe40008000000 */
[----:B------:R-:W-:Y:S02]  /*1ef0*/  USEL UR16, UR16, URZ, UP0 ;  /* 0x0000003f10107287 */ /* 0x000fe40008000000 */
[----:B------:R-:W-:-:S06]  /*1f00*/  ULOP3.LUT UR8, UR4, UR8, URZ, 0x3c, !UPT ;  /* 0x0000000804087292 */ /* 0x000fcc000f8e3c3f */
[----:B------:R-:W-:Y:S01]  /*1f10*/  IMAD.U32 R144, RZ, RZ, UR8 ;  /* 0x00000008ff907e24 */ /* 0x000fe2000f8e00ff */
[----:B------:R-:W-:-:S06]  /*1f20*/  UMOV UR8, 0x1 ;  /* 0x0000000100087882 */ /* 0x000fcc0000000000 */
.L_x_17:
[----:B------:R-:W-:-:S04]  /*1f30*/  UISETP.LT.AND UP0, UPT, UR9, 0x1, UPT ;  /* 0x000000010900788c */ /* 0x000fc8000bf01270 */
[----:B------:R-:W-:-:S04]  /*1f40*/  USEL UR12, UR9, 0x1, UP0 ;  /* 0x00000001090c7887 */ /* 0x000fc80008000000 */
[----:B------:R-:W-:-:S04]  /*1f50*/  UIADD3 UR12, UR9, -UR12, URZ ;  /* 0x8000000c090c7290 */ /* 0x000fc8000fffe03f */
[----:B------:R-:W-:-:S06]  /*1f60*/  UISETP.GE.AND UP0, UPT, UR12, 0x1, UPT ;  /* 0x000000010c00788c */ /* 0x000fcc000bf06270 */
[----:B------:R-:W-:-:S13]  /*1f70*/  PLOP3.LUT P1, PT, PT, PT, UP0, 0x80, 0x0 ;  /* 0x000000000000781c */ /* 0x000fda0003f2f008 */
[----:B------:R-:W-:Y:S05]  /*1f80*/  @!P1 BRA `(.L_x_23) ;  /* 0x0000000400f09947 */ /* 0x000fea0003800000 */
[----:B01----:R-:W-:Y:S01]  /*1f90*/  IMAD.U32 R11, RZ, RZ, UR12 ;  /* 0x0000000cff0b7e24 */ /* 0x003fe2000f8e00ff */
[----:B------:R-:W-:Y:S01]  /*1fa0*/  ULDC UR17, c[0x0][0x50c] ;  /* 0x0001430000117ab9 */ /* 0x000fe20000000800 */
[----:B------:R-:W-:-:S07]  /*1fb0*/  IMAD.U32 R12, RZ, RZ, UR5 ;  /* 0x00000005ff0c7e24 */ /* 0x000fce000f8e00ff */
.L_x_31:
[----:B------:R-:W-:-:S13]  /*1fc0*/  ISETP.NE.AND P2, PT, R143, 0x3, PT ;  /* 0x000000038f00780c */ /* 0x000fda0003f45270 */
[----:B0-----:R-:W-:Y:S05]  /*1fd0*/  @!P2 BRA `(.L_x_24) ;  /* 0x000000000004a947 */ /* 0x001fea0003800000 */
[----:B------:R-:W-:Y:S01]  /*1fe0*/  BPT.TRAP 0x1 ;  /* 0x000000040000795c */ /* 0x000fe20000300000 */
.L_x_24:
[----:B------:R-:W0:Y:S01]  /*1ff0*/  S2UR UR12, SR_CgaCtaId ;  /* 0x00000000000c79c3 */ /* 0x000e220000008800 */
[----:B------:R-:W-:Y:S01]  /*2000*/  UMOV UR10, 0x400 ;  /* 0x00000400000a7882 */ /* 0x000fe20000000000 */
[----:B------:R-:W-:Y:S01]  /*2010*/  SHF.L.U32 R13, R144, 0x1f, RZ ;  /* 0x0000001f900d7819 */ /* 0x000fe200000006ff */
[----:B0-----:R-:W-:-:S04]  /*2020*/  ULEA UR10, UR12, UR10, 0x18 ;  /* 0x0000000a0c0a7291 */ /* 0x001fc8000f8ec03f */
[----:B------:R-:W-:-:S09]  /*2030*/  ULEA UR12, UR16, UR10, 0x3 ;  /* 0x0000000a100c7291 */ /* 0x000fd2000f8e183f */
[----:B------:R0:W1:Y:S01]  /*2040*/  SYNCS.PHASECHK.TRANS64.TRYWAIT P1, [UR12], R13 ;  /* 0x0000000dff0075a7 */ /* 0x000062000802014c */
[----:B------:R-:W-:Y:S05]  /*2050*/  @!P2 BRA `(.L_x_25) ;  /* 0x000000000004a947 */ /* 0x000fea0003800000 */
[----:B------:R-:W-:Y:S01]  /*2060*/  BPT.TRAP 0x1 ;  /* 0x000000040000795c */ /* 0x000fe20000300000 */
.L_x_25:
[----:B-1----:R-:W-:Y:S05]  /*2070*/  @P1 BRA `(.L_x_26) ;  /* 0x0000000000081947 */ /* 0x002fea0003800000 */
[----:B------:R-:W1:Y:S02]  /*2080*/  SYNCS.PHASECHK.TRANS64.TRYWAIT P1, [UR12], R13 ;  /* 0x0000000dff0075a7 */ /* 0x000e64000802014c */
[----:B-1----:R-:W-:Y:S05]  /*2090*/  @!P1 BRA `(.L_x_27) ;  /* 0x0000007000ac9947 */ /* 0x002fea0003800000 */
.L_x_26:
[----:B------:R-:W-:Y:S01]  /*20a0*/  UIADD3 UR12, UR10, 0x5100, URZ ;  /* 0x000051000a0c7890 */ /* 0x000fe2000fffe03f */
[----:B------:R-:W-:Y:S01]  /*20b0*/  WARPGROUP.ARRIVE ;  /* 0x00000000000079c5 */ /* 0x000fe20000000000 */
[----:B------:R-:W-:Y:S02]  /*20c0*/  UISETP.NE.AND UP0, UPT, UR7, URZ, UPT ;  /* 0x0000003f0700728c */ /* 0x000fe4000bf05270 */
[----:B------:R-:W-:Y:S02]  /*20d0*/  USHF.R.U32.HI UR12, URZ, 0x4, UR12 ;  /* 0x000000043f0c7899 */ /* 0x000fe4000801160c */
[----:B------:R-:W-:Y:S02]  /*20e0*/  USEL UR8, UR8, URZ, !UP0 ;  /* 0x0000003f08087287 */ /* 0x000fe4000c000000 */
[----:B------:R-:W-:Y:S02]  /*20f0*/  ULOP3.LUT UR7, UR12, 0x3fff, URZ, 0xc0, !UPT ;  /* 0x00003fff0c077892 */ /* 0x000fe4000f8ec03f */
[----:B------:R-:W-:-:S02]  /*2100*/  ULOP3.LUT UR12, UR11, 0x10000, URZ, 0xfc, !UPT ;  /* 0x000100000b0c7892 */ /* 0x000fc4000f8efc3f */
[----:B------:R-:W-:Y:S02]  /*2110*/  ULOP3.LUT UR7, UR7, 0x10000, URZ, 0xfc, !UPT ;  /* 0x0001000007077892 */ /* 0x000fe4000f8efc3f */
[----:B------:R-:W-:Y:S02]  /*2120*/  UISETP.NE.U32.AND UP0, UPT, UR8, URZ, UPT ;  /* 0x0000003f0800728c */ /* 0x000fe4000bf05070 */
[----:B------:R-:W-:Y:S02]  /*2130*/  ULEA UR12, UR16, UR12, 0x8 ;  /* 0x0000000c100c7291 */ /* 0x000fe4000f8e403f */
[----:B------:R-:W-:Y:S01]  /*2140*/  ULEA UR14, UR16, UR7, 0x8 ;  /* 0x00000007100e7291 */ /* 0x000fe2000f8e403f */
[----:B------:R-:W-:Y:S01]  /*2150*/  UMOV UR13, 0xc0000010 ;  /* 0xc0000010000d7882 */ /* 0x000fe20000000000 */
[----:B------:R-:W-:Y:S01]  /*2160*/  UMOV UR15, 0xc0000010 ;  /* 0xc0000010000f7882 */ /* 0x000fe20000000000 */
[----:B------:R-:W-:-:S06]  /*2170*/  UIADD3 UR6, UR6, 0x1, URZ ;  /* 0x0000000106067890 */ /* 0x000fcc000fffe03f */
[----:B------:R-:W-:Y:S01]  /*2180*/  QGMMA.64x128x32.F32.E5M2.E5M2 R24, gdesc[UR12], R24, UP0, gsb0 ;  /* 0x01e000000c1879f3 */ /* 0x000fe2000b803818 */
[----:B------:R-:W-:-:S04]  /*2190*/  UISETP.NE.AND UP0, UPT, UR6, UR17, UPT ;  /* 0x000000110600728c */ /* 0x000fc8000bf05270 */
[----:B------:R-:W-:-:S06]  /*21a0*/  USEL UR7, URZ, 0x1, UP0 ;  /* 0x000000013f077887 */ /* 0x000fcc0008000000 */
[----:B------:R-:W-:Y:S01]  /*21b0*/  ISETP.NE.AND P1, PT, RZ, UR7, PT ;  /* 0x00000007ff007c0c */ /* 0x000fe2000bf25270 */
[----:B------:R-:W-:-:S12]  /*21c0*/  WARPGROUP.DEPBAR.LE gsb0, 0x1 ;  /* 0x00008000000079c5 */ /* 0x000fd80000010100 */
[----:B------:R-:W-:Y:S05]  /*21d0*/  @!P1 BRA `(.L_x_28) ;  /* 0x0000000400089947 */ /* 0x000fea0003800000 */
[----:B------:R-:W-:Y:S02]  /*21e0*/  WARPGROUP.DEPBAR.LE gsb0, 0x0 ;  /* 0x00008000000079c5 */ /* 0x000fe40000010000 */
[----:B------:R-:W-:-:S01]  /*21f0*/  FADD R141, R24, R141 ;  /* 0x0000008d188d7221 */ /* 0x000fc20000000000 */
[----:B------:R-:W-:Y:S01]  /*2200*/  FADD R140, R25, R140 ;  /* 0x0000008c198c7221 */ /* 0x000fe20000000000 */
        /* <DEDUP_REMOVED lines=62> */
[----:B------:R-:W-:-:S06]  /*25f0*/  UMOV UR6, URZ ;  /* 0x0000003f00067c82 */ /* 0x000fcc0008000000 */
.L_x_28:
[----:B------:R-:W-:Y:S05]  /*2600*/  @!P2 BRA `(.L_x_29) ;  /* 0x000000000004a947 */ /* 0x000fea0003800000 */
[----:B------:R-:W-:Y:S01]  /*2610*/  BPT.TRAP 0x1 ;  /* 0x000000040000795c */ /* 0x000fe20000300000 */
.L_x_29:
[----:B01----:R-:W-:Y:S02]  /*2620*/  @P0 LEA R13, R12, UR10, 0x3 ;  /* 0x0000000a0c0d0c11 */ /* 0x003fe4000f8e18ff */
[----:B------:R-:W-:-:S03]  /*2630*/  ISETP.GT.U32.AND P1, PT, R4, 0x1, PT ;  /* 0x000000010400780c */ /* 0x000fc60003f24070 */
[----:B------:R-:W-:-:S05]  /*2640*/  @P0 VIADD R142, R13, 0x28 ;  /* 0x000000280d8e0836 */ /* 0x000fca0000000000 */
[----:B------:R-:W-:-:S04]  /*2650*/  @P0 PRMT R142, R5, 0x654, R142 ;  /* 0x00000654058e0816 */ /* 0x000fc8000000008e */
[----:B------:R0:W-:Y:S01]  /*2660*/  @P0 SYNCS.ARRIVE.TRANS64.RED.A1T0 RZ, [R142+URZ], RZ ;  /* 0x000000ff8eff09a7 */ /* 0x0001e2000810043f */
[----:B------:R-:W-:Y:S05]  /*2670*/  @P1 BRA `(.L_x_30) ;  /* 0x0000000000041947 */ /* 0x000fea0003800000 */
[----:B------:R-:W-:Y:S01]  /*2680*/  BPT.TRAP 0x1 ;  /* 0x000000040000795c */ /* 0x000fe20000300000 */
.L_x_30:
[----:B------:R-:W-:Y:S01]  /*2690*/  UIADD3 UR16, UR16, 0x1, URZ ;  /* 0x0000000110107890 */ /* 0x000fe2000fffe03f */
[C---:B------:R-:W-:Y:S01]  /*26a0*/  ISETP.GT.AND P2, PT, R11.reuse, 0x1, PT ;  /* 0x000000010b00780c */ /* 0x040fe20003f44270 */
[----:B------:R-:W-:Y:S02]  /*26b0*/  VIADD R12, R12, 0x1 ;  /* 0x000000010c0c7836 */ /* 0x000fe40000000000 */
[----:B------:R-:W-:Y:S01]  /*26c0*/  UISETP.NE.AND UP0, UPT, UR16, 0x5, UPT ;  /* 0x000000051000788c */ /* 0x000fe2000bf05270 */
[----:B------:R-:W-:Y:S02]  /*26d0*/  VIADD R11, R11, 0xffffffff ;  /* 0xffffffff0b0b7836 */ /* 0x000fe40000000000 */
[C---:B------:R-:W-:Y:S01]  /*26e0*/  ISETP.NE.AND P1, PT, R12.reuse, 0x5, PT ;  /* 0x000000050c00780c */ /* 0x040fe20003f25270 */
[----:B------:R-:W-:Y:S02]  /*26f0*/  USEL UR8, URZ, 0x1, UP0 ;  /* 0x000000013f087887 */ /* 0x000fe40008000000 */
[----:B------:R-:W-:Y:S01]  /*2700*/  USEL UR16, UR16, URZ, UP0 ;  /* 0x0000003f10107287 */ /* 0x000fe20008000000 */
[----:B------:R-:W-:-:S03]  /*2710*/  SEL R12, R12, RZ, P1 ;  /* 0x000000ff0c0c7207 */ /* 0x000fc60000800000 */
[----:B------:R-:W-:Y:S01]  /*2720*/  LOP3.LUT R144, R144, UR8, RZ, 0x3c, !PT ;  /* 0x0000000890907c12 */ /* 0x000fe2000f8e3cff */
[----:B------:R-:W-:Y:S01]  /*2730*/  UMOV UR8, 0x1 ;  /* 0x0000000100087882 */ /* 0x000fe20000000000 */
[----:B------:R-:W-:Y:S06]  /*2740*/  @P2 BRA `(.L_x_31) ;  /* 0xfffffff8001c2947 */ /* 0x000fec000383ffff */
.L_x_23:
[----:B------:R-:W-:Y:S01]  /*2750*/  UISETP.NE.AND UP0, UPT, UR6, URZ, UPT ;  /* 0x0000003f0600728c */ /* 0x000fe2000bf05270 */
[----:B01----:R-:W0:Y:S03]  /*2760*/  LDC R11, c[0x0][0x28c] ;  /* 0x0000a300ff0b7b82 */ /* 0x003e260000000800 */
[----:B------:R-:W-:-:S06]  /*2770*/  USEL UR6, URZ, 0x1, !UP0 ;  /* 0x000000013f067887 */ /* 0x000fcc000c000000 */
[----:B------:R-:W-:Y:S02]  /*2780*/  ISETP.NE.AND P1, PT, RZ, UR6, PT ;  /* 0x00000006ff007c0c */ /* 0x000fe4000bf25270 */
[----:B0-----:R-:W-:-:S11]  /*2790*/  ISETP.GE.AND P2, PT, R11, 0x1, PT ;  /* 0x000000010b00780c */ /* 0x001fd60003f46270 */
[----:B------:R-:W-:Y:S05]  /*27a0*/  @!P1 BRA `(.L_x_32) ;  /* 0x0000000400049947 */ /* 0x000fea0003800000 */
[----:B------:R-:W-:Y:S02]  /*27b0*/  WARPGROUP.DEPBAR.LE gsb0, 0x0 ;  /* 0x00008000000079c5 */ /* 0x000fe40000010000 */
[----:B------:R-:W-:Y:S01]  /*27c0*/  FADD R141, R24, R141 ;  /* 0x0000008d188d7221 */ /* 0x000fe20000000000 */
        /* <DEDUP_REMOVED lines=62> */
[----:B------:R-:W-:-:S07]  /*2bb0*/  FADD R16, R16, R87 ;  /* 0x0000005710107221 */ /* 0x000fce0000000000 */
.L_x_32:
[----:B------:R-:W-:Y:S02]  /*2bc0*/  WARPGROUP.DEPBAR.LE gsb0, 0x0 ;  /* 0x00008000000079c5 */ /* 0x000fe40000010000 */
[----:B------:R-:W-:Y:S05]  /*2bd0*/  @!P2 BRA `(.L_x_33) ;  /* 0x000000000050a947 */ /* 0x000fea0003800000 */
[----:B------:R-:W-:-:S13]  /*2be0*/  ISETP.NE.AND P1, PT, R143, 0x3, PT ;  /* 0x000000038f00780c */ /* 0x000fda0003f25270 */
[----:B------:R-:W-:Y:S05]  /*2bf0*/  @!P1 BRA `(.L_x_34) ;  /* 0x0000000000049947 */ /* 0x000fea0003800000 */
[----:B------:R-:W-:Y:S01]  /*2c00*/  BPT.TRAP 0x1 ;  /* 0x000000040000795c */ /* 0x000fe20000300000 */
.L_x_34:
[----:B------:R-:W-:Y:S01]  /*2c10*/  BSSY B0, `(.L_x_35) ;  /* 0x000000e000007945 */ /* 0x000fe20003800000 */
[----:B------:R-:W-:-:S03]  /*2c20*/  ISETP.GT.U32.AND P1, PT, R4, 0x1, PT ;  /* 0x000000010400780c */ /* 0x000fc60003f24070 */
[----:B------:R-:W-:Y:S10]  /*2c30*/  @!P0 BRA `(.L_x_36) ;  /* 0x00000000002c8947 */ /* 0x000ff40003800000 */
[----:B------:R-:W-:-:S04]  /*2c40*/  UISETP.LT.AND UP0, UPT, UR9, 0x1, UPT ;  /* 0x000000010900788c */ /* 0x000fc8000bf01270 */
[----:B------:R-:W-:-:S04]  /*2c50*/  USEL UR8, UR9, 0x1, UP0 ;  /* 0x0000000109087887 */ /* 0x000fc80008000000 */
[----:B------:R-:W-:-:S04]  /*2c60*/  UIADD3 UR8, UR5, UR9, -UR8 ;  /* 0x0000000905087290 */ /* 0x000fc8000fffe808 */
[----:B------:R-:W-:-:S04]  /*2c70*/  UIMAD.WIDE.U32 UR6, UR8, -0x33333333, URZ ;  /* 0xcccccccd080678a5 */ /* 0x000fc8000f8e003f */
[----:B------:R-:W-:-:S04]  /*2c80*/  USHF.R.U32.HI UR6, URZ, 0x2, UR7 ;  /* 0x000000023f067899 */ /* 0x000fc80008011607 */
[----:B------:R-:W-:-:S04]  /*2c90*/  UIMAD UR8, UR6, -0x5, UR8 ;  /* 0xfffffffb060878a4 */ /* 0x000fc8000f8e0208 */
[----:B------:R-:W-:-:S04]  /*2ca0*/  ULEA UR8, UR8, UR10, 0x3 ;  /* 0x0000000a08087291 */ /* 0x000fc8000f8e183f */
[----:B------:R-:W-:-:S06]  /*2cb0*/  UIADD3 UR8, UR8, 0x28, URZ ;  /* 0x0000002808087890 */ /* 0x000fcc000fffe03f */
[----:B------:R-:W-:-:S05]  /*2cc0*/  IMAD.U32 R12, RZ, RZ, UR8 ;  /* 0x00000008ff0c7e24 */ /* 0x000fca000f8e00ff */
[----:B------:R-:W-:-:S04]  /*2cd0*/  PRMT R11, R5, 0x654, R12 ;  /* 0x00000654050b7816 */ /* 0x000fc8000000000c */
[----:B------:R0:W-:Y:S03]  /*2ce0*/  SYNCS.ARRIVE.TRANS64.RED.A1T0 RZ, [R11+URZ], RZ ;  /* 0x000000ff0bff79a7 */ /* 0x0001e6000810043f */
.L_x_36:
[----:B------:R-:W-:Y:S05]  /*2cf0*/  BSYNC B0 ;  /* 0x0000000000007941 */ /* 0x000fea0003800000 */
.L_x_35:
[----:B------:R-:W-:Y:S05]  /*2d00*/  @P1 BRA `(.L_x_33) ;  /* 0x0000000000041947 */ /* 0x000fea0003800000 */
[----:B------:R-:W-:Y:S01]  /*2d10*/  BPT.TRAP 0x1 ;  /* 0x000000040000795c */ /* 0x000fe20000300000 */
.L_x_33:
[----:B------:R-:W1:Y:S01]  /*2d20*/  LDC R25, c[0x0][0x288] ;  /* 0x0000a200ff197b82 */ /* 0x000e620000000800 */
[----:B------:R-:W-:Y:S01]  /*2d30*/  IMAD.SHL.U32 R31, R10, 0x80, RZ ;  /* 0x000000800a1f7824 */ /* 0x000fe200078e00ff */
[--C-:B0-----:R-:W-:Y:S01]  /*2d40*/  SHF.R.U32.HI R11, RZ, 0x2, R0.reuse ;  /* 0x00000002ff0b7819 */ /* 0x101fe20000011600 */
[----:B------:R-:W-:Y:S01]  /*2d50*/  UIADD3 UR5, UR9, UR5, URZ ;  /* 0x0000000509057290 */ /* 0x000fe2000fffe03f */
[C---:B------:R-:W-:Y:S01]  /*2d60*/  LOP3.LUT R13, R0.reuse, 0x60, RZ, 0xc0, !PT ;  /* 0x00000060000d7812 */ /* 0x040fe200078ec0ff */
[----:B------:R-:W-:Y:S01]  /*2d70*/  IMAD.SHL.U32 R33, R7, 0x80, RZ ;  /* 0x0000008007217824 */ /* 0x000fe200078e00ff */
[----:B------:R-:W-:Y:S01]  /*2d80*/  SHF.R.U32.HI R24, RZ, 0x7, R0 ;  /* 0x00000007ff187819 */ /* 0x000fe20000011600 */
[----:B------:R-:W-:Y:S01]  /*2d90*/  UISETP.GT.U32.AND UP0, UPT, UR5, 0x4, UPT ;  /* 0x000000040500788c */ /* 0x000fe2000bf04070 */
[----:B------:R-:W-:Y:S01]  /*2da0*/  LOP3.LUT R12, R11, 0x7, RZ, 0xc0, !PT ;  /* 0x000000070b0c7812 */ /* 0x000fe200078ec0ff */
[----:B------:R-:W-:Y:S01]  /*2db0*/  IMAD.SHL.U32 R28, R0, 0x2, RZ ;  /* 0x00000002001c7824 */ /* 0x000fe200078e00ff */
[----:B------:R-:W-:Y:S01]  /*2dc0*/  SHF.R.U32.HI R27, RZ, 0x1, R13 ;  /* 0x00000001ff1b7819 */ /* 0x000fe2000001160d */
[----:B------:R-:W-:Y:S01]  /*2dd0*/  ULDC UR12, c[0x0][0x284] ;  /* 0x0000a100000c7ab9 */ /* 0x000fe20000000800 */
[----:B------:R-:W-:Y:S01]  /*2de0*/  LOP3.LUT R11, R24, 0x1, RZ, 0xc0, !PT ;  /* 0x00000001180b7812 */ /* 0x000fe200078ec0ff */
[----:B------:R-:W-:Y:S01]  /*2df0*/  UISETP.LT.U32.AND UP0, UPT, UR9, 0x5, UP0 ;  /* 0x000000050900788c */ /* 0x000fe20008701070 */
[----:B------:R-:W-:Y:S01]  /*2e00*/  IADD3 R26, RZ, -R27, -R12 ;  /* 0x8000001bff1a7210 */ /* 0x000fe20007ffe80c */
[----:B------:R-:W-:Y:S01]  /*2e10*/  UISETP.GE.U32.AND UP1, UPT, UR9, 0x5, UPT ;  /* 0x000000050900788c */ /* 0x000fe2000bf26070 */
[----:B------:R-:W-:Y:S01]  /*2e20*/  SHF.R.S32.HI R32, RZ, 0x1f, R6 ;  /* 0x0000001fff207819 */ /* 0x000fe20000011406 */
[----:B------:R-:W-:Y:S01]  /*2e30*/  IMAD.SHL.U32 R13, R11, 0x40, RZ ;  /* 0x000000400b0d7824 */ /* 0x000fe200078e00ff */
[----:B------:R-:W-:Y:S01]  /*2e40*/  LOP3.LUT R28, R31, 0x6, R28, 0xf8, !PT ;  /* 0x000000061f1c7812 */ /* 0x000fe200078ef81c */
[----:B------:R-:W-:Y:S01]  /*2e50*/  ULDC.64 UR10, c[0x0][0x5d0] ;  /* 0x00017400000a7ab9 */ /* 0x000fe20000000a00 */
[----:B------:R-:W-:Y:S01]  /*2e60*/  LOP3.LUT R24, R0, 0x3, RZ, 0xc0, !PT ;  /* 0x0000000300187812 */ /* 0x000fe200078ec0ff */
[----:B------:R-:W-:Y:S01]  /*2e70*/  UIMAD.WIDE.U32 UR6, UR5, -0x33333333, URZ ;  /* 0xcccccccd050678a5 */ /* 0x000fe2000f8e003f */
[----:B------:R-:W-:Y:S01]  /*2e80*/  IMAD R26, R11, -0x40, R26 ;  /* 0xffffffc00b1a7824 */ /* 0x000fe200078e021a */
[----:B------:R-:W-:Y:S01]  /*2e90*/  USEL UR8, URZ, 0x1, !UP0 ;  /* 0x000000013f087887 */ /* 0x000fe2000c000000 */
[----:B-1----:R-:W-:Y:S01]  /*2ea0*/  ISETP.GE.AND P1, PT, R31, R25, PT ;  /* 0x000000191f00720c */ /* 0x002fe20003f26270 */
[----:B------:R-:W-:Y:S01]  /*2eb0*/  IMAD R11, R32, UR10, RZ ;  /* 0x0000000a200b7c24 */ /* 0x000fe2000f8e02ff */
[----:B------:R-:W-:Y:S01]  /*2ec0*/  SHF.R.S32.HI R29, RZ, 0x1f, R28 ;  /* 0x0000001fff1d7819 */ /* 0x000fe2000001141c */
[----:B------:R-:W-:Y:S01]  /*2ed0*/  USHF.R.U32.HI UR6, URZ, 0x2, UR7 ;  /* 0x000000023f067899 */ /* 0x000fe20008011607 */
[----:B------:R-:W-:Y:S01]  /*2ee0*/  ISETP.GE.OR P1, PT, R33, UR12, P1 ;  /* 0x0000000c21007c0c */ /* 0x000fe20008f26670 */
[----:B------:R-:W-:Y:S01]  /*2ef0*/  ULOP3.LUT UR4, UR4, UR8, URZ, 0x3c, !UPT ;  /* 0x0000000804047292 */ /* 0x000fe2000f8e3c3f */
[----:B------:R-:W-:Y:S01]  /*2f00*/  LOP3.LUT R13, R13, 0x40, R12, 0xe2, !PT ;  /* 0x000000400d0d7812 */ /* 0x000fe200078ee20c */
[----:B------:R-:W-:Y:S01]  /*2f10*/  IMAD R12, R24, -0x2, R25 ;  /* 0xfffffffe180c7824 */ /* 0x000fe200078e0219 */
[----:B------:R-:W-:Y:S01]  /*2f20*/  UIMAD UR5, UR6, -0x5, UR5 ;  /* 0xfffffffb060578a4 */ /* 0x000fe2000f8e0205 */
[----:B------:R-:W-:Y:S01]  /*2f30*/  IMAD.WIDE R24, R7, 0x80, RZ ;  /* 0x0000008007187825 */ /* 0x000fe200078e02ff */
[----:B------:R-:W-:Y:S01]  /*2f40*/  @UP1 ULOP3.LUT UR4, UR4, 0x1, UR6, 0x78, !UPT ;  /* 0x0000000104041892 */ /* 0x000fe2000f8e7806 */
[----:B------:R-:W-:-:S02]  /*2f50*/  IADD3 R33, -R33, UR12, R26 ;  /* 0x0000000c21217c10 */ /* 0x000fc4000fffe11a */
[----:B------:R-:W-:Y:S01]  /*2f60*/  IMAD R7, R6, UR11, R11 ;  /* 0x0000000b06077c24 */ /* 0x000fe2000f8e020b */
[----:B------:R-:W-:Y:S01]  /*2f70*/  LOP3.LUT R35, R24, R13, R27, 0xfe, !PT ;  /* 0x0000000d18237212 */ /* 0x000fe200078efe1b */
[----:B------:R-:W-:-:S04]  /*2f80*/  IMAD.WIDE.U32 R10, R6, UR10, R28 ;  /* 0x0000000a060a7c25 */ /* 0x000fc8000f8e001c */
[----:B------:R-:W-:Y:S02]  /*2f90*/  IMAD.IADD R11, R11, 0x1, R7 ;  /* 0x000000010b0b7824 */ /* 0x000fe400078e0207 */
[----:B------:R-:W-:Y:S02]  /*2fa0*/  IMAD.IADD R27, R12, 0x1, -R31 ;  /* 0x000000010c1b7824 */ /* 0x000fe400078e0a1f */
[----:B------:R-:W-:Y:S01]  /*2fb0*/  IMAD.MOV.U32 R26, RZ, RZ, -0x1 ;  /* 0xffffffffff1a7424 */ /* 0x000fe200078e00ff */
[----:B------:R-:W-:Y:S06]  /*2fc0*/  @P1 BRA `(.L_x_37) ;  /* 0x0000004400a41947 */ /* 0x000fec0003800000 */
[----:B------:R-:W0:Y:S01]  /*2fd0*/  LDC.64 R30, c[0x0][0x5c8] ;  /* 0x00017200ff1e7b82 */ /* 0x000e220000000a00 */
[----:B------:R-:W-:Y:S01]  /*2fe0*/  ULDC.64 UR6, c[0x0][0x5c0] ;  /* 0x0001700000067ab9 */ /* 0x000fe20000000a00 */
[----:B------:R-:W-:Y:S01]  /*2ff0*/  BSSY B0, `(.L_x_37) ;  /* 0x0000466000007945 */ /* 0x000fe20003800000 */
[-C--:B0-----:R-:W-:Y:S02]  /*3000*/  IMAD R12, R25, R30.reuse, RZ ;  /* 0x0000001e190c7224 */ /* 0x081fe400078e02ff */
[----:B------:R-:W-:-:S04]  /*3010*/  IMAD.WIDE.U32 R10, R35, R30, R10 ;  /* 0x0000001e230a7225 */ /* 0x000fc800078e000a */
[----:B------:R-:W-:Y:S01]  /*3020*/  IMAD R13, R35, R31, R12 ;  /* 0x0000001f230d7224 */ /* 0x000fe200078e020c */
[----:B------:R-:W-:Y:S02]  /*3030*/  LEA R7, P1, R30, R10, 0x3 ;  /* 0x0000000a1e077211 */ /* 0x000fe400078218ff */
[----:B------:R-:W-:Y:S01]  /*3040*/  IADD3 R12, P2, R10, UR6, RZ ;  /* 0x000000060a0c7c10 */ /* 0x000fe2000ff5e0ff */
[----:B------:R-:W-:Y:S01]  /*3050*/  IMAD.IADD R13, R11, 0x1, R13 ;  /* 0x000000010b0d7824 */ /* 0x000fe200078e020d */
[----:B------:R-:W-:-:S04]  /*3060*/  IADD3 R10, P4, R7, UR6, RZ ;  /* 0x00000006070a7c10 */ /* 0x000fc8000ff9e0ff */
[----:B------:R-:W-:Y:S02]  /*3070*/  LEA.HI.X R7, R30, R13, R31, 0x3, P1 ;  /* 0x0000000d1e077211 */ /* 0x000fe400008f1c1f */
[----:B---3-5:R-:W-:Y:S02]  /*3080*/  FSETP.NEU.AND P1, PT, R9, RZ, PT ;  /* 0x000000ff0900720b */ /* 0x028fe40003f2d000 */
[----:B------:R-:W-:Y:S02]  /*3090*/  IADD3.X R13, R13, UR7, RZ, P2, !PT ;  /* 0x000000070d0d7c10 */ /* 0x000fe400097fe4ff */
[----:B------:R-:W-:-:S09]  /*30a0*/  IADD3.X R11, R7, UR7, RZ, P4, !PT ;  /* 0x00000007070b7c10 */ /* 0x000fd2000a7fe4ff */
[----:B------:R-:W-:Y:S05]  /*30b0*/  @!P1 BRA `(.L_x_38) ;  /* 0x00000034005c9947 */ /* 0x000fea0003800000 */
[----:B------:R-:W-:Y:S01]  /*30c0*/  ULDC.64 UR6, c[0x0][0x5b8] ;  /* 0x00016e0000067ab9 */ /* 0x000fe20000000a00 */
[----:B------:R-:W-:Y:S01]  /*30d0*/  ISETP.GE.AND P1, PT, R33, 0x1, PT ;  /* 0x000000012100780c */ /* 0x000fe20003f26270 */
[----:B------:R-:W-:Y:S01]  /*30e0*/  IMAD R7, R32, UR6, RZ ;  /* 0x0000000620077c24 */ /* 0x000fe2000f8e02ff */
[----:B------:R-:W-:Y:S01]  /*30f0*/  ULDC.64 UR10, c[0x0][0x5a8] ;  /* 0x00016a00000a7ab9 */ /* 0x000fe20000000a00 */
[C---:B------:R-:W-:Y:S01]  /*3100*/  IMAD.WIDE.U32 R28, R6.reuse, UR6, R28 ;  /* 0x00000006061c7c25 */ /* 0x040fe2000f8e001c */
[----:B------:R-:W-:Y:S01]  /*3110*/  ISETP.LT.OR P5, PT, R27, 0x1, !P1 ;  /* 0x000000011b00780c */ /* 0x000fe20004fa1670 */
[----:B------:R-:W-:Y:S02]  /*3120*/  BSSY B1, `(.L_x_39) ;  /* 0x000000c000017945 */ /* 0x000fe40003800000 */
[----:B------:R-:W-:Y:S01]  /*3130*/  IMAD R7, R6, UR7, R7 ;  /* 0x0000000706077c24 */ /* 0x000fe2000f8e0207 */
[----:B------:R-:W-:Y:S02]  /*3140*/  ULDC.64 UR6, c[0x0][0x5b0] ;  /* 0x00016c0000067ab9 */ /* 0x000fe40000000a00 */
[----:B------:R-:W-:-:S02]  /*3150*/  IMAD R30, R25, UR6, RZ ;  /* 0x00000006191e7c24 */ /* 0x000fc4000f8e02ff */
[----:B------:R-:W-:Y:S02]  /*3160*/  IMAD.IADD R29, R29, 0x1, R7 ;  /* 0x000000011d1d7824 */ /* 0x000fe400078e0207 */
[C-C-:B------:R-:W-:Y:S01]  /*3170*/  IMAD R31, R35.reuse, UR7, R30.reuse ;  /* 0x00000007231f7c24 */ /* 0x140fe2000f8e021e */
[----:B------:R-:W-:Y:S01]  /*3180*/  PRMT R30, RZ, 0x7610, R30 ;  /* 0x00007610ff1e7816 */ /* 0x000fe2000000001e */
[----:B------:R-:W-:-:S03]  /*3190*/  IMAD.WIDE.U32 R6, R35, UR6, R28 ;  /* 0x0000000623067c25 */ /* 0x000fc6000f8e001c */
[----:B------:R-:W-:-:S04]  /*31a0*/  IADD3 R6, P2, R6, UR10, RZ ;  /* 0x0000000a06067c10 */ /* 0x000fc8000ff5e0ff */
[----:B------:R-:W-:Y:S01]  /*31b0*/  IADD3.X R7, R7, UR11, R31, P2, !PT ;  /* 0x0000000b07077c10 */ /* 0x000fe200097fe41f */
[----:B------:R-:W-:Y:S08]  /*31c0*/  @P5 BRA `(.L_x_40) ;  /* 0x0000000000045947 */ /* 0x000ff00003800000 */
[----:B------:R0:W5:Y:S02]  /*31d0*/  LDG.E.U8 R30, desc[UR18][R6.64] ;  /* 0x00000012061e7981 */ /* 0x000164000c1e1100 */
.L_x_40:
[----:B------:R-:W-:Y:S05]  /*31e0*/  BSYNC B1 ;  /* 0x0000000000017941 */ /* 0x000fea0003800000 */
.L_x_39:
[----:B-----5:R-:W-:Y:S01]  /*31f0*/  LOP3.LUT R30, R30, 0xff, RZ, 0xc0, !PT ;  /* 0x000000ff1e1e7812 */ /* 0x020fe200078ec0ff */
[----:B------:R-:W-:Y:S01]  /*3200*/  BSSY B1, `(.L_x_41) ;  /* 0x000000b000017945 */ /* 0x000fe20003800000 */
[----:B------:R-:W-:Y:S02]  /*3210*/  ISETP.LT.OR P4, PT, R27, 0x2, !P1 ;  /* 0x000000021b00780c */ /* 0x000fe40004f81670 */
[----:B------:R-:W-:-:S05]  /*3220*/  F2FP.F16.E5M2.UNPACK_B R30, R30 ;  /* 0x0000001eff1e723e */ /* 0x000fca00020004ff */
[----:B------:R-:W-:-:S05]  /*3230*/  HADD2.F32 R30, -RZ, R30.H0_H0 ;  /* 0x2000001eff1e7230 */ /* 0x000fca0000004100 */
[----:B------:R-:W-:-:S04]  /*3240*/  FMUL R30, R30, R9 ;  /* 0x000000091e1e7220 */ /* 0x000fc80000400000 */
[----:B--2---:R-:W-:-:S05]  /*3250*/  FFMA R30, R141, R8, R30 ;  /* 0x000000088d1e7223 */ /* 0x004fca000000001e */
[----:B------:R-:W-:Y:S02]  /*3260*/  F2FP.SATFINITE.E5M2.F32.PACK_AB_MERGE_C R31, RZ, R30, RZ ;  /* 0x0000001eff1f723e */ /* 0x000fe400048060ff */
[----:B------:R-:W-:-:S03]  /*3270*/  PRMT R30, RZ, 0x7610, R30 ;  /* 0x00007610ff1e7816 */ /* 0x000fc6000000001e */
[----:B------:R1:W-:Y:S01]  /*3280*/  @!P5 STG.E.U8 desc[UR18][R12.64], R31 ;  /* 0x0000001f0c00d986 */ /* 0x0003e2000c101112 */
[----:B------:R-:W-:Y:S05]  /*3290*/  @P4 BRA `(.L_x_42) ;  /* 0x0000000000044947 */ /* 0x000fea0003800000 */
[----:B------:R2:W5:Y:S02]  /*32a0*/  LDG.E.U8 R30, desc[UR18][R6.64+0x1] ;  /* 0x00000112061e7981 */ /* 0x000564000c1e1100 */
.L_x_42:
[----:B------:R-:W-:Y:S05]  /*32b0*/  BSYNC B1 ;  /* 0x0000000000017941 */ /* 0x000fea0003800000 */
.L_x_41:
[----:B-----5:R-:W-:Y:S01]  /*32c0*/  LOP3.LUT R30, R30, 0xff, RZ, 0xc0, !PT ;  /* 0x000000ff1e1e7812 */ /* 0x020fe200078ec0ff */
[----:B------:R-:W-:Y:S01]  /*32d0*/  BSSY B1, `(.L_x_43) ;  /* 0x0000013000017945 */ /* 0x000fe20003800000 */
[----:B-1----:R-:W-:Y:S02]  /*32e0*/  IADD3 R31, P2, R35, 0x8, RZ ;  /* 0x00000008231f7810 */ /* 0x002fe40007f5e0ff */
[----:B------:R-:W-:-:S03]  /*32f0*/  F2FP.F16.E5M2.UNPACK_B R30, R30 ;  /* 0x0000001eff1e723e */ /* 0x000fc600020004ff */
[----:B------:R-:W-:Y:S01]  /*3300*/  IMAD.X R24, RZ, RZ, R25, P2 ;  /* 0x000000ffff187224 */ /* 0x000fe200010e0619 */
[----:B------:R-:W-:Y:S01]  /*3310*/  ISETP.GE.AND P2, PT, R33, 0x9, PT ;  /* 0x000000092100780c */ /* 0x000fe20003f46270 */
[----:B------:R-:W-:Y:S02]  /*3320*/  HADD2.F32 R30, -RZ, R30.H0_H0 ;  /* 0x2000001eff1e7230 */ /* 0x000fe40000004100 */
[----:B------:R-:W-:Y:S01]  /*3330*/  IMAD R24, R24, UR6, RZ ;  /* 0x0000000618187c24 */ /* 0x000fe2000f8e02ff */
[----:B------:R-:W-:Y:S01]  /*3340*/  ISETP.LT.OR P5, PT, R27, 0x1, !P2 ;  /* 0x000000011b00780c */ /* 0x000fe200057a1670 */
[----:B------:R-:W-:-:S04]  /*3350*/  IMAD.WIDE.U32 R28, R31, UR6, R28 ;  /* 0x000000061f1c7c25 */ /* 0x000fc8000f8e001c */
[----:B------:R-:W-:Y:S01]  /*3360*/  FMUL R25, R30, R9 ;  /* 0x000000091e197220 */ /* 0x000fe20000400000 */
[----:B------:R-:W-:-:S03]  /*3370*/  IMAD R31, R31, UR7, R24 ;  /* 0x000000071f1f7c24 */ /* 0x000fc6000f8e0218 */
[----:B------:R-:W-:Y:S01]  /*3380*/  FFMA R25, R140, R8, R25 ;  /* 0x000000088c197223 */ /* 0x000fe20000000019 */
[----:B------:R-:W-:Y:S02]  /*3390*/  IADD3 R24, P6, R28, UR10, RZ ;  /* 0x0000000a1c187c10 */ /* 0x000fe4000ffde0ff */
[----:B------:R-:W-:Y:S02]  /*33a0*/  PRMT R28, RZ, 0x7610, R28 ;  /* 0x00007610ff1c7816 */ /* 0x000fe4000000001c */
[----:B------:R-:W-:Y:S02]  /*33b0*/  F2FP.SATFINITE.E5M2.F32.PACK_AB_MERGE_C R33, RZ, R25, RZ ;  /* 0x00000019ff21723e */ /* 0x000fe400048060ff */
[----:B------:R-:W-:-:S03]  /*33c0*/  IADD3.X R25, R29, UR11, R31, P6, !PT ;  /* 0x0000000b1d197c10 */ /* 0x000fc6000b7fe41f */
[----:B------:R1:W-:Y:S01]  /*33d0*/  @!P4 STG.E.U8 desc[UR18][R12.64+0x1], R33 ;  /* 0x000001210c00c986 */ /* 0x0003e2000c101112 */
[----:B------:R-:W-:Y:S05]  /*33e0*/  @P5 BRA `(.L_x_44) ;  /* 0x0000000000045947 */ /* 0x000fea0003800000 */
[----:B------:R3:W5:Y:S02]  /*33f0*/  LDG.E.U8 R28, desc[UR18][R24.64] ;  /* 0x00000012181c7981 */ /* 0x000764000c1e1100 */
.L_x_44:
[----:B------:R-:W-:Y:S05]  /*3400*/  BSYNC B1 ;  /* 0x0000000000017941 */ /* 0x000fea0003800000 */
.L_x_43:
[----:B-----5:R-:W-:Y:S01]  /*3410*/  LOP3.LUT R28, R28, 0xff, RZ, 0xc0, !PT ;  /* 0x000000ff1c1c7812 */ /* 0x020fe200078ec0ff */
[----:B------:R-:W-:Y:S01]  /*3420*/  BSSY B1, `(.L_x_45) ;  /* 0x000000b000017945 */ /* 0x000fe20003800000 */
[----:B------:R-:W-:Y:S02]  /*3430*/  ISETP.LT.OR P4, PT, R27, 0x2, !P2 ;  /* 0x000000021b00780c */ /* 0x000fe40005781670 */
[----:B------:R-:W-:-:S05]  /*3440*/  F2FP.F16.E5M2.UNPACK_B R28, R28 ;  /* 0x0000001cff1c723e */ /* 0x000fca00020004ff */
[----:B------:R-:W-:-:S05]  /*3450*/  HADD2.F32 R28, -RZ, R28.H0_H0 ;  /* 0x2000001cff1c7230 */ /* 0x000fca0000004100 */
[----:B------:R-:W-:-:S04]  /*3460*/  FMUL R28, R28, R9 ;  /* 0x000000091c1c7220 */ /* 0x000fc80000400000 */
[----:B------:R-:W-:-:S05]  /*3470*/  FFMA R28, R139, R8, R28 ;  /* 0x000000088b1c7223 */ /* 0x000fca000000001c */
[----:B------:R-:W-:Y:S02]  /*3480*/  F2FP.SATFINITE.E5M2.F32.PACK_AB_MERGE_C R29, RZ, R28, RZ ;  /* 0x0000001cff1d723e */ /* 0x000fe400048060ff */
[----:B------:R-:W-:-:S03]  /*3490*/  PRMT R28, RZ, 0x7610, R28 ;  /* 0x00007610ff1c7816 */ /* 0x000fc6000000001c */
[----:B------:R4:W-:Y:S01]  /*34a0*/  @!P5 STG.E.U8 desc[UR18][R10.64], R29 ;  /* 0x0000001d0a00d986 */ /* 0x0009e2000c101112 */
[----:B------:R-:W-:Y:S05]  /*34b0*/  @P4 BRA `(.L_x_46) ;  /* 0x0000000000044947 */ /* 0x000fea0003800000 */
[----:B------:R0:W5:Y:S02]  /*34c0*/  LDG.E.U8 R28, desc[UR18][R24.64+0x1] ;  /* 0x00000112181c7981 */ /* 0x000164000c1e1100 */
.L_x_46:
[----:B------:R-:W-:Y:S05]  /*34d0*/  BSYNC B1 ;  /* 0x0000000000017941 */ /* 0x000fea0003800000 */
.L_x_45:
[----:B-----5:R-:W-:Y:S01]  /*34e0*/  LOP3.LUT R28, R28, 0xff, RZ, 0xc0, !PT ;  /* 0x000000ff1c1c7812 */ /* 0x020fe200078ec0ff */
[----:B------:R-:W-:Y:S01]  /*34f0*/  BSSY B1, `(.L_x_47) ;  /* 0x000000b000017945 */ /* 0x000fe20003800000 */
[----:B------:R-:W-:Y:S02]  /*3500*/  ISETP.LT.OR P5, PT, R27, 0x9, !P1 ;  /* 0x000000091b00780c */ /* 0x000fe40004fa1670 */
[----:B------:R-:W-:-:S05]  /*3510*/  F2FP.F16.E5M2.UNPACK_B R28, R28 ;  /* 0x0000001cff1c723e */ /* 0x000fca00020004ff */
[----:B------:R-:W-:-:S05]  /*3520*/  HADD2.F32 R28, -RZ, R28.H0_H0 ;  /* 0x2000001cff1c7230 */ /* 0x000fca0000004100 */
[----:B----4-:R-:W-:Y:S01]  /*3530*/  FMUL R29, R28, R9 ;  /* 0x000000091c1d7220 */ /* 0x010fe20000400000 */
[----:B------:R-:W-:-:S03]  /*3540*/  PRMT R28, RZ, 0x7610, R28 ;  /* 0x00007610ff1c7816 */ /* 0x000fc6000000001c */
[----:B------:R-:W-:-:S05]  /*3550*/  FFMA R29, R138, R8, R29 ;  /* 0x000000088a1d7223 */ /* 0x000fca000000001d */
[----:B------:R-:W-:-:S05]  /*3560*/  F2FP.SATFINITE.E5M2.F32.PACK_AB_MERGE_C R29, RZ, R29, RZ ;  /* 0x0000001dff1d723e */ /* 0x000fca00048060ff */
[----:B------:R4:W-:Y:S01]  /*3570*/  @!P4 STG.E.U8 desc[UR18][R10.64+0x1], R29 ;  /* 0x0000011d0a00c986 */ /* 0x0009e2000c101112 */
[----:B------:R-:W-:Y:S05]  /*3580*/  @P5 BRA `(.L_x_48) ;  /* 0x0000000000045947 */ /* 0x000fea0003800000 */
[----:B------:R0:W5:Y:S02]  /*3590*/  LDG.E.U8 R28, desc[UR18][R6.64+0x8] ;  /* 0x00000812061c7981 */ /* 0x000164000c1e1100 */
.L_x_48:
[----:B------:R-:W-:Y:S05]  /*35a0*/  BSYNC B1 ;  /* 0x0000000000017941 */ /* 0x000fea0003800000 */
.L_x_47:
[----:B-----5:R-:W-:Y:S01]  /*35b0*/  LOP3.LUT R28, R28, 0xff, RZ, 0xc0, !PT ;  /* 0x000000ff1c1c7812 */ /* 0x020fe200078ec0ff */
[----:B------:R-:W-:Y:S01]  /*35c0*/  BSSY B1, `(.L_x_49) ;  /* 0x000000b000017945 */ /* 0x000fe20003800000 */
[----:B------:R-:W-:Y:S02]  /*35d0*/  ISETP.LT.OR P4, PT, R27, 0xa, !P1 ;  /* 0x0000000a1b00780c */ /* 0x000fe40004f81670 */
[----:B------:R-:W-:-:S05]  /*35e0*/  F2FP.F16.E5M2.UNPACK_B R28, R28 ;  /* 0x0000001cff1c723e */ /* 0x000fca00020004ff */
[----:B------:R-:W-:-:S05]  /*35f0*/  HADD2.F32 R28, -RZ, R28.H0_H0 ;  /* 0x2000001cff1c7230 */ /* 0x000fca0000004100 */
[----:B------:R-:W-:-:S04]  /*3600*/  FMUL R28, R28, R9 ;  /* 0x000000091c1c7220 */ /* 0x000fc80000400000 */
[----:B------:R-:W-:-:S05]  /*3610*/  FFMA R28, R137, R8, R28 ;  /* 0x00000008891c7223 */ /* 0x000fca000000001c */
[----:B----4-:R-:W-:Y:S02]  /*3620*/  F2FP.SATFINITE.E5M2.F32.PACK_AB_MERGE_C R29, RZ, R28, RZ ;  /* 0x0000001cff1d723e */ /* 0x010fe400048060ff */
[----:B------:R-:W-:-:S03]  /*3630*/  PRMT R28, RZ, 0x7610, R28 ;  /* 0x00007610ff1c7816 */ /* 0x000fc6000000001c */
[----:B------:R4:W-:Y:S01]  /*3640*/  @!P5 STG.E.U8 desc[UR18][R12.64+0x8], R29 ;  /* 0x0000081d0c00d986 */ /* 0x0009e2000c101112 */
[----:B------:R-:W-:Y:S05]  /*3650*/  @P4 BRA `(.L_x_50) ;  /* 0x0000000000044947 */ /* 0x000fea0003800000 */
[----:B------:R0:W5:Y:S02]  /*3660*/  LDG.E.U8 R28, desc[UR18][R6.64+0x9] ;  /* 0x00000912061c7981 */ /* 0x000164000c1e1100 */
.L_x_50:
[----:B------:R-:W-:Y:S05]  /*3670*/  BSYNC B1 ;  /* 0x0000000000017941 */ /* 0x000fea0003800000 */
.L_x_49:
        /* <DEDUP_REMOVED lines=12> */
.L_x_52:
[----:B------:R-:W-:Y:S05]  /*3740*/  BSYNC B1 ;  /* 0x0000000000017941 */ /* 0x000fea0003800000 */
.L_x_51:
        /* <DEDUP_REMOVED lines=12> */
.L_x_54:
[----:B------:R-:W-:Y:S05]  /*3810*/  BSYNC B1 ;  /* 0x0000000000017941 */ /* 0x000fea0003800000 */
.L_x_53:
        /* <DEDUP_REMOVED lines=12> */
.L_x_56:
[----:B------:R-:W-:Y:S05]  /*38e0*/  BSYNC B1 ;  /* 0x0000000000017941 */ /* 0x000fea0003800000 */
.L_x_55:
        /* <DEDUP_REMOVED lines=12> */
.L_x_58:
[----:B------:R-:W-:Y:S05]  /*39b0*/  BSYNC B1 ;  /* 0x0000000000017941 */ /* 0x000fea0003800000 */
.L_x_57:
        /* <DEDUP_REMOVED lines=12> */
.L_x_60:
[----:B------:R-:W-:Y:S05]  /*3a80*/  BSYNC B1 ;  /* 0x0000000000017941 */ /* 0x000fea0003800000 */
.L_x_59:
        /* <DEDUP_REMOVED lines=12> */
.L_x_62:
[----:B------:R-:W-:Y:S05]  /*3b50*/  BSYNC B1 ;  /* 0x0000000000017941 */ /* 0x000fea0003800000 */
.L_x_61:
        /* <DEDUP_REMOVED lines=12> */
.L_x_64:
[----:B------:R-:W-:Y:S05]  /*3c20*/  BSYNC B1 ;  /* 0x0000000000017941 */ /* 0x000fea0003800000 */
.L_x_63:
        /* <DEDUP_REMOVED lines=12> */
.L_x_66:
[----:B------:R-:W-:Y:S05]  /*3cf0*/  BSYNC B1 ;  /* 0x0000000000017941 */ /* 0x000fea0003800000 */
.L_x_65:
        /* <DEDUP_REMOVED lines=12> */
.L_x_68:
[----:B------:R-:W-:Y:S05]  /*3dc0*/  BSYNC B1 ;  /* 0x0000000000017941 */ /* 0x000fea0003800000 */
.L_x_67:
        /* <DEDUP_REMOVED lines=12> */
.L_x_70:
[----:B------:R-:W-:Y:S05]  /*3e90*/  BSYNC B1 ;  /* 0x0000000000017941 */ /* 0x000fea0003800000 */
.L_x_69:
        /* <DEDUP_REMOVED lines=12> */
.L_x_72:
[----:B------:R-:W-:Y:S05]  /*3f60*/  BSYNC B1 ;  /* 0x0000000000017941 */ /* 0x000fea0003800000 */
.L_x_71:
        /* <DEDUP_REMOVED lines=12> */
.L_x_74:
[----:B------:R-:W-:Y:S05]  /*4030*/  BSYNC B1 ;  /* 0x0000000000017941 */ /* 0x000fea0003800000 */
.L_x_73:
        /* <DEDUP_REMOVED lines=12> */
.L_x_76:
[----:B------:R-:W-:Y:S05]  /*4100*/  BSYNC B1 ;  /* 0x0000000000017941 */ /* 0x000fea0003800000 */
.L_x_75:
        /* <DEDUP_REMOVED lines=12> */
.L_x_78:
[----:B------:R-:W-:Y:S05]  /*41d0*/  BSYNC B1 ;  /* 0x0000000000017941 */ /* 0x000fea0003800000 */
.L_x_77:
        /* <DEDUP_REMOVED lines=12> */
.L_x_80:
[----:B------:R-:W-:Y:S05]  /*42a0*/  BSYNC B1 ;  /* 0x0000000000017941 */ /* 0x000fea0003800000 */
.L_x_79:
        /* <DEDUP_REMOVED lines=12> */
.L_x_82:
[----:B------:R-:W-:Y:S05]  /*4370*/  BSYNC B1 ;  /* 0x0000000000017941 */ /* 0x000fea0003800000 */
.L_x_81:
        /* <DEDUP_REMOVED lines=12> */
.L_x_84:
[----:B------:R-:W-:Y:S05]  /*4440*/  BSYNC B1 ;  /* 0x0000000000017941 */ /* 0x000fea0003800000 */
.L_x_83:
        /* <DEDUP_REMOVED lines=12> */
.L_x_86:
[----:B------:R-:W-:Y:S05]  /*4510*/  BSYNC B1 ;  /* 0x0000000000017941 */ /* 0x000fea0003800000 */
.L_x_85:
        /* <DEDUP_REMOVED lines=12> */
.L_x_88:
[----:B------:R-:W-:Y:S05]  /*45e0*/  BSYNC B1 ;  /* 0x0000000000017941 */ /* 0x000fea0003800000 */
.L_x_87:
        /* <DEDUP_REMOVED lines=12> */
.L_x_90:
[----:B------:R-:W-:Y:S05]  /*46b0*/  BSYNC B1 ;  /* 0x0000000000017941 */ /* 0x000fea0003800000 */
.L_x_89:
        /* <DEDUP_REMOVED lines=12> */
.L_x_92:
[----:B------:R-:W-:Y:S05]  /*4780*/  BSYNC B1 ;  /* 0x0000000000017941 */ /* 0x000fea0003800000 */
.L_x_91:
        /* <DEDUP_REMOVED lines=12> */
.L_x_94:
[----:B------:R-:W-:Y:S05]  /*4850*/  BSYNC B1 ;  /* 0x0000000000017941 */ /* 0x000fea0003800000 */
.L_x_93:
        /* <DEDUP_REMOVED lines=12> */
.L_x_96:
[----:B------:R-:W-:Y:S05]  /*4920*/  BSYNC B1 ;  /* 0x0000000000017941 */ /* 0x000fea0003800000 */
.L_x_95:
        /* <DEDUP_REMOVED lines=12> */
.L_x_98:
[----:B------:R-:W-:Y:S05]  /*49f0*/  BSYNC B1 ;  /* 0x0000000000017941 */ /* 0x000fea0003800000 */
.L_x_97:
        /* <DEDUP_REMOVED lines=12> */
.L_x_100:
[----:B------:R-:W-:Y:S05]  /*4ac0*/  BSYNC B1 ;  /* 0x0000000000017941 */ /* 0x000fea0003800000 */
.L_x_99:
        /* <DEDUP_REMOVED lines=12> */
.L_x_102:
[----:B------:R-:W-:Y:S05]  /*4b90*/  BSYNC B1 ;  /* 0x0000000000017941 */ /* 0x000fea0003800000 */
.L_x_101:
        /* <DEDUP_REMOVED lines=12> */
.L_x_104:
[----:B------:R-:W-:Y:S05]  /*4c60*/  BSYNC B1 ;  /* 0x0000000000017941 */ /* 0x000fea0003800000 */
.L_x_103:
        /* <DEDUP_REMOVED lines=12> */
.L_x_106:
[----:B------:R-:W-:Y:S05]  /*4d30*/  BSYNC B1 ;  /* 0x0000000000017941 */ /* 0x000fea0003800000 */
.L_x_105:
        /* <DEDUP_REMOVED lines=12> */
.L_x_108:
[----:B------:R-:W-:Y:S05]  /*4e00*/  BSYNC B1 ;  /* 0x0000000000017941 */ /* 0x000fea0003800000 */
.L_x_107:
        /* <DEDUP_REMOVED lines=12> */
.L_x_110:
[----:B------:R-:W-:Y:S05]  /*4ed0*/  BSYNC B1 ;  /* 0x0000000000017941 */ /* 0x000fea0003800000 */
.L_x_109:
        /* <DEDUP_REMOVED lines=12> */
.L_x_112:
[----:B------:R-:W-:Y:S05]  /*4fa0*/  BSYNC B1 ;  /* 0x0000000000017941 */ /* 0x000fea0003800000 */
.L_x_111:
        /* <DEDUP_REMOVED lines=12> */
.L_x_114:
[----:B------:R-:W-:Y:S05]  /*5070*/  BSYNC B1 ;  /* 0x0000000000017941 */ /* 0x000fea0003800000 */
.L_x_113:
        /* <DEDUP_REMOVED lines=12> */
.L_x_116:
[----:B------:R-:W-:Y:S05]  /*5140*/  BSYNC B1 ;  /* 0x0000000000017941 */ /* 0x000fea0003800000 */
.L_x_115:
        /* <DEDUP_REMOVED lines=12> */
.L_x_118:
[----:B------:R-:W-:Y:S05]  /*5210*/  BSYNC B1 ;  /* 0x0000000000017941 */ /* 0x000fea0003800000 */
.L_x_117:
        /* <DEDUP_REMOVED lines=12> */
.L_x_120:
[----:B------:R-:W-:Y:S05]  /*52e0*/  BSYNC B1 ;  /* 0x0000000000017941 */ /* 0x000fea0003800000 */
.L_x_119:
        /* <DEDUP_REMOVED lines=12> */
.L_x_122:
[----:B------:R-:W-:Y:S05]  /*53b0*/  BSYNC B1 ;  /* 0x0000000000017941 */ /* 0x000fea0003800000 */
.L_x_121:
        /* <DEDUP_REMOVED lines=12> */
.L_x_124:
[----:B------:R-:W-:Y:S05]  /*5480*/  BSYNC B1 ;  /* 0x0000000000017941 */ /* 0x000fea0003800000 */
.L_x_123:
        /* <DEDUP_REMOVED lines=12> */
.L_x_126:
[----:B------:R-:W-:Y:S05]  /*5550*/  BSYNC B1 ;  /* 0x0000000000017941 */ /* 0x000fea0003800000 */
.L_x_125:
        /* <DEDUP_REMOVED lines=12> */
.L_x_128:
[----:B------:R-:W-:Y:S05]  /*5620*/  BSYNC B1 ;  /* 0x0000000000017941 */ /* 0x000fea0003800000 */
.L_x_127:
        /* <DEDUP_REMOVED lines=12> */
.L_x_130:
[----:B------:R-:W-:Y:S05]  /*56f0*/  BSYNC B1 ;  /* 0x0000000000017941 */ /* 0x000fea0003800000 */
.L_x_129:
        /* <DEDUP_REMOVED lines=12> */
.L_x_132:
[----:B------:R-:W-:Y:S05]  /*57c0*/  BSYNC B1 ;  /* 0x0000000000017941 */ /* 0x000fea0003800000 */
.L_x_131:
        /* <DEDUP_REMOVED lines=12> */
.L_x_134:
[----:B------:R-:W-:Y:S05]  /*5890*/  BSYNC B1 ;  /* 0x0000000000017941 */ /* 0x000fea0003800000 */
.L_x_133:
        /* <DEDUP_REMOVED lines=12> */
.L_x_136:
[----:B------:R-:W-:Y:S05]  /*5960*/  BSYNC B1 ;  /* 0x0000000000017941 */ /* 0x000fea0003800000 */
.L_x_135:
        /* <DEDUP_REMOVED lines=12> */
.L_x_138:
[----:B------:R-:W-:Y:S05]  /*5a30*/  BSYNC B1 ;  /* 0x0000000000017941 */ /* 0x000fea0003800000 */
.L_x_137:
        /* <DEDUP_REMOVED lines=12> */
.L_x_140:
[----:B------:R-:W-:Y:S05]  /*5b00*/  BSYNC B1 ;  /* 0x0000000000017941 */ /* 0x000fea0003800000 */
.L_x_139:
        /* <DEDUP_REMOVED lines=12> */
.L_x_142:
[----:B------:R-:W-:Y:S05]  /*5bd0*/  BSYNC B1 ;  /* 0x0000000000017941 */ /* 0x000fea0003800000 */
.L_x_141:
        /* <DEDUP_REMOVED lines=12> */
.L_x_144:
[----:B------:R-:W-:Y:S05]  /*5ca0*/  BSYNC B1 ;  /* 0x0000000000017941 */ /* 0x000fea0003800000 */
.L_x_143:
        /* <DEDUP_REMOVED lines=12> */
.L_x_146:
[----:B------:R-:W-:Y:S05]  /*5d70*/  BSYNC B1 ;  /* 0x0000000000017941 */ /* 0x000fea0003800000 */
.L_x_145:
        /* <DEDUP_REMOVED lines=12> */
.L_x_148:
[----:B------:R-:W-:Y:S05]  /*5e40*/  BSYNC B1 ;  /* 0x0000000000017941 */ /* 0x000fea0003800000 */
.L_x_147:
[----:B-----5:R-:W-:Y:S01]  /*5e50*/  LOP3.LUT R28, R28, 0xff, RZ, 0xc0, !PT ;  /* 0x000000ff1c1c7812 */ /* 0x020fe200078ec0ff */
[----:B------:R-:W-:Y:S01]  /*5e60*/  BSSY B1, `(.L_x_149) ;  /* 0x000000b000017945 */ /* 0x000fe20003800000 */
[----:B------:R-:W-:Y:S02]  /*5e70*/  ISETP.LT.OR P4, PT, R27, 0x6a, !P2 ;  /* 0x0000006a1b00780c */ /* 0x000fe40005781670 */
[----:B------:R-:W-:-:S05]  /*5e80*/  F2FP.F16.E5M2.UNPACK_B R28, R28 ;  /* 0x0000001cff1c723e */ /* 0x000fca00020004ff */
[----:B------:R-:W-:-:S05]  /*5e90*/  HADD2.F32 R28, -RZ, R28.H0_H0 ;  /* 0x2000001cff1c7230 */ /* 0x000fca0000004100 */
[----:B------:R-:W-:-:S04]  /*5ea0*/  FMUL R28, R28, R9 ;  /* 0x000000091c1c7220 */ /* 0x000fc80000400000 */
[----:B------:R-:W-:Y:S01]  /*5eb0*/  FFMA R28, R23, R8, R28 ;  /* 0x00000008171c7223 */ /* 0x000fe2000000001c */
[----:B------:R-:W-:-:S04]  /*5ec0*/  PRMT R23, RZ, 0x7610, R23 ;  /* 0x00007610ff177816 */ /* 0x000fc80000000017 */
[----:B----4-:R-:W-:-:S05]  /*5ed0*/  F2FP.SATFINITE.E5M2.F32.PACK_AB_MERGE_C R29, RZ, R28, RZ ;  /* 0x0000001cff1d723e */ /* 0x010fca00048060ff */
[----:B------:R4:W-:Y:S01]  /*5ee0*/  @!P5 STG.E.U8 desc[UR18][R10.64+0x68], R29 ;  /* 0x0000681d0a00d986 */ /* 0x0009e2000c101112 */
[----:B------:R-:W-:Y:S05]  /*5ef0*/  @P4 BRA `(.L_x_150) ;  /* 0x0000000000044947 */ /* 0x000fea0003800000 */
[----:B------:R0:W5:Y:S02]  /*5f00*/  LDG.E.U8 R23, desc[UR18][R24.64+0x69] ;  /* 0x0000691218177981 */ /* 0x000164000c1e1100 */
.L_x_150:
[----:B------:R-:W-:Y:S05]  /*5f10*/  BSYNC B1 ;  /* 0x0000000000017941 */ /* 0x000fea0003800000 */
.L_x_149:
        /* <DEDUP_REMOVED lines=8> */
[----:B------:R-:W-:-:S05]  /*5fa0*/  F2FP.SATFINITE.E5M2.F32.PACK_AB_MERGE_C R23, RZ, R23, RZ ;  /* 0x00000017ff17723e */ /* 0x000fca00048060ff */
[----:B------:R0:W-:Y:S01]  /*5fb0*/  @!P4 STG.E.U8 desc[UR18][R10.64+0x69], R23 ;  /* 0x000069170a00c986 */ /* 0x0001e2000c101112 */
[----:B------:R-:W-:Y:S05]  /*5fc0*/  @P5 BRA `(.L_x_152) ;  /* 0x0000000000045947 */ /* 0x000fea0003800000 */
[----:B------:R0:W5:Y:S02]  /*5fd0*/  LDG.E.U8 R22, desc[UR18][R6.64+0x70] ;  /* 0x0000701206167981 */ /* 0x000164000c1e1100 */
.L_x_152:
[----:B------:R-:W-:Y:S05]  /*5fe0*/  BSYNC B1 ;  /* 0x0000000000017941 */ /* 0x000fea0003800000 */
.L_x_151:
        /* <DEDUP_REMOVED lines=8> */
[----:B0-----:R-:W-:-:S05]  /*6070*/  F2FP.SATFINITE.E5M2.F32.PACK_AB_MERGE_C R23, RZ, R22, RZ ;  /* 0x00000016ff17723e */ /* 0x001fca00048060ff */
[----:B------:R0:W-:Y:S01]  /*6080*/  @!P5 STG.E.U8 desc[UR18][R12.64+0x70], R23 ;  /* 0x000070170c00d986 */ /* 0x0001e2000c101112 */
[----:B------:R-:W-:Y:S05]  /*6090*/  @P4 BRA `(.L_x_154) ;  /* 0x0000000000044947 */ /* 0x000fea0003800000 */
[----:B------:R0:W5:Y:S02]  /*60a0*/  LDG.E.U8 R21, desc[UR18][R6.64+0x71] ;  /* 0x0000711206157981 */ /* 0x000164000c1e1100 */
.L_x_154:
[----:B------:R-:W-:Y:S05]  /*60b0*/  BSYNC B1 ;  /* 0x0000000000017941 */ /* 0x000fea0003800000 */
.L_x_153:
        /* <DEDUP_REMOVED lines=12> */
.L_x_156:
[----:B------:R-:W-:Y:S05]  /*6180*/  BSYNC B1 ;  /* 0x0000000000017941 */ /* 0x000fea0003800000 */
.L_x_155:
        /* <DEDUP_REMOVED lines=12> */
.L_x_158:
[----:B------:R-:W-:Y:S05]  /*6250*/  BSYNC B1 ;  /* 0x0000000000017941 */ /* 0x000fea0003800000 */
.L_x_157:
        /* <DEDUP_REMOVED lines=12> */
.L_x_160:
[----:B------:R-:W-:Y:S05]  /*6320*/  BSYNC B1 ;  /* 0x0000000000017941 */ /* 0x000fea0003800000 */
.L_x_159:
        /* <DEDUP_REMOVED lines=12> */
.L_x_162:
[----:B------:R-:W-:Y:S05]  /*63f0*/  BSYNC B1 ;  /* 0x0000000000017941 */ /* 0x000fea0003800000 */
.L_x_161:
[----:B-----5:R-:W-:Y:S01]  /*6400*/  LOP3.LUT R15, R15, 0xff, RZ, 0xc0, !PT ;  /* 0x000000ff0f0f7812 */ /* 0x020fe200078ec0ff */
[----:B------:R-:W-:Y:S01]  /*6410*/  BSSY B1, `(.L_x_163) ;  /* 0x000000b000017945 */ /* 0x000fe20003800000 */
[----:B------:R-:W-:Y:S02]  /*6420*/  ISETP.LT.OR P4, PT, R27, 0x79, !P2 ;  /* 0x000000791b00780c */ /* 0x000fe40005781670 */
[----:B------:R-:W-:-:S05]  /*6430*/  F2FP.F16.E5M2.UNPACK_B R15, R15 ;  /* 0x0000000fff0f723e */ /* 0x000fca00020004ff */
[----:B0-2---:R-:W-:-:S05]  /*6440*/  HADD2.F32 R6, -RZ, R15.H0_H0 ;  /* 0x2000000fff067230 */ /* 0x005fca0000004100 */
[----:B------:R-:W-:Y:S01]  /*6450*/  FMUL R7, R6, R9 ;  /* 0x0000000906077220 */ /* 0x000fe20000400000 */
[----:B------:R-:W-:-:S03]  /*6460*/  PRMT R6, RZ, 0x7610, R6 ;  /* 0x00007610ff067816 */ /* 0x000fc60000000006 */
[----:B------:R-:W-:-:S05]  /*6470*/  FFMA R7, R14, R8, R7 ;  /* 0x000000080e077223 */ /* 0x000fca0000000007 */
[----:B------:R-:W-:-:S05]  /*6480*/  F2FP.SATFINITE.E5M2.F32.PACK_AB_MERGE_C R7, RZ, R7, RZ ;  /* 0x00000007ff07723e */ /* 0x000fca00048060ff */
[----:B------:R0:W-:Y:S01]  /*6490*/  @!P1 STG.E.U8 desc[UR18][R12.64+0x79], R7 ;  /* 0x000079070c009986 */ /* 0x0001e2000c101112 */
[----:B------:R-:W-:Y:S05]  /*64a0*/  @P4 BRA `(.L_x_164) ;  /* 0x0000000000044947 */ /* 0x000fea0003800000 */
[----:B------:R2:W5:Y:S02]  /*64b0*/  LDG.E.U8 R6, desc[UR18][R24.64+0x78] ;  /* 0x0000781218067981 */ /* 0x000564000c1e1100 */
.L_x_164:
[----:B------:R-:W-:Y:S05]  /*64c0*/  BSYNC B1 ;  /* 0x0000000000017941 */ /* 0x000fea0003800000 */
.L_x_163:
[----:B-----5:R-:W-:Y:S01]  /*64d0*/  LOP3.LUT R6, R6, 0xff, RZ, 0xc0, !PT ;  /* 0x000000ff06067812 */ /* 0x020fe200078ec0ff */
[----:B------:R-:W-:Y:S01]  /*64e0*/  BSSY B1, `(.L_x_165) ;  /* 0x000000b000017945 */ /* 0x000fe20003800000 */
[----:B------:R-:W-:Y:S02]  /*64f0*/  ISETP.LT.OR P2, PT, R27, 0x7a, !P2 ;  /* 0x0000007a1b00780c */ /* 0x000fe40005741670 */
[----:B------:R-:W-:-:S05]  /*6500*/  F2FP.F16.E5M2.UNPACK_B R6, R6 ;  /* 0x00000006ff06723e */ /* 0x000fca00020004ff */
[----:B------:R-:W-:-:S05]  /*6510*/  HADD2.F32 R6, -RZ, R6.H0_H0 ;  /* 0x20000006ff067230 */ /* 0x000fca0000004100 */
[----:B------:R-:W-:-:S04]  /*6520*/  FMUL R6, R6, R9 ;  /* 0x0000000906067220 */ /* 0x000fc80000400000 */
[----:B------:R-:W-:-:S05]  /*6530*/  FFMA R6, R17, R8, R6 ;  /* 0x0000000811067223 */ /* 0x000fca0000000006 */
[----:B0-----:R-:W-:Y:S02]  /*6540*/  F2FP.SATFINITE.E5M2.F32.PACK_AB_MERGE_C R7, RZ, R6, RZ ;  /* 0x00000006ff07723e */ /* 0x001fe400048060ff */
[----:B------:R-:W-:-:S03]  /*6550*/  PRMT R6, RZ, 0x7610, R6 ;  /* 0x00007610ff067816 */ /* 0x000fc60000000006 */
[----:B------:R0:W-:Y:S01]  /*6560*/  @!P4 STG.E.U8 desc[UR18][R10.64+0x78], R7 ;  /* 0x000078070a00c986 */ /* 0x0001e2000c101112 */
[----:B------:R-:W-:Y:S05]  /*6570*/  @P2 BRA `(.L_x_166) ;  /* 0x0000000000042947 */ /* 0x000fea0003800000 */
[----:B------:R0:W5:Y:S02]  /*6580*/  LDG.E.U8 R6, desc[UR18][R24.64+0x79] ;  /* 0x0000791218067981 */ /* 0x000164000c1e1100 */
.L_x_166:
[----:B------:R-:W-:Y:S05]  /*6590*/  BSYNC B1 ;  /* 0x0000000000017941 */ /* 0x000fea0003800000 */
.L_x_165:
[----:B------:R-:W-:Y:S05]  /*65a0*/  @P2 BRA `(.L_x_167) ;  /* 0x0000001000282947 */ /* 0x000fea0003800000 */
[----:B-----5:R-:W-:-:S04]  /*65b0*/  LOP3.LUT R6, R6, 0xff, RZ, 0xc0, !PT ;  /* 0x000000ff06067812 */ /* 0x020fc800078ec0ff */
[----:B------:R-:W-:-:S05]  /*65c0*/  F2FP.F16.E5M2.UNPACK_B R6, R6 ;  /* 0x00000006ff06723e */ /* 0x000fca00020004ff */
[----:B------:R-:W-:-:S05]  /*65d0*/  HADD2.F32 R6, -RZ, R6.H0_H0 ;  /* 0x20000006ff067230 */ /* 0x000fca0000004100 */
[----:B0-----:R-:W-:-:S04]  /*65e0*/  FMUL R7, R6, R9 ;  /* 0x0000000906077220 */ /* 0x001fc80000400000 */
[----:B------:R-:W-:-:S05]  /*65f0*/  FFMA R7, R16, R8, R7 ;  /* 0x0000000810077223 */ /* 0x000fca0000000007 */
[----:B------:R-:W-:-:S05]  /*6600*/  F2FP.SATFINITE.E5M2.F32.PACK_AB_MERGE_C R7, RZ, R7, RZ ;  /* 0x00000007ff07723e */ /* 0x000fca00048060ff */
[----:B------:R0:W-:Y:S01]  /*6610*/  STG.E.U8 desc[UR18][R10.64+0x79], R7 ;  /* 0x000079070a007986 */ /* 0x0001e2000c101112 */
[----:B------:R-:W-:Y:S05]  /*6620*/  BRA `(.L_x_167) ;  /* 0x0000001000087947 */ /* 0x000fea0003800000 */
.L_x_38:
[----:B------:R-:W-:Y:S01]  /*6630*/  ISETP.GE.AND P2, PT, R33, 0x1, PT ;  /* 0x000000012100780c */ /* 0x000fe20003f46270 */
[-C--:B--2---:R-:W-:Y:S01]  /*6640*/  FMUL R141, R141, R8.reuse ;  /* 0x000000088d8d7220 */ /* 0x084fe20000400000 */
[-C--:B------:R-:W-:Y:S01]  /*6650*/  FMUL R140, R140, R8.reuse ;  /* 0x000000088c8c7220 */ /* 0x080fe20000400000 */
[----:B------:R-:W-:Y:S01]  /*6660*/  ISETP.GE.AND P1, PT, R33, 0x9, PT ;  /* 0x000000092100780c */ /* 0x000fe20003f26270 */
[-C--:B------:R-:W-:Y:S01]  /*6670*/  FMUL R138, R138, R8.reuse ;  /* 0x000000088a8a7220 */ /* 0x080fe20000400000 */
[----:B------:R-:W-:Y:S01]  /*6680*/  ISETP.LT.OR P5, PT, R27, 0x1, !P2 ;  /* 0x000000011b00780c */ /* 0x000fe200057a1670 */
[-C--:B------:R-:W-:Y:S01]  /*6690*/  FMUL R139, R139, R8.reuse ;  /* 0x000000088b8b7220 */ /* 0x080fe20000400000 */
[----:B------:R-:W-:Y:S01]  /*66a0*/  ISETP.LT.OR P4, PT, R27, 0x2, !P2 ;  /* 0x000000021b00780c */ /* 0x000fe20005781670 */
[-C--:B------:R-:W-:Y:S01]  /*66b0*/  FMUL R137, R137, R8.reuse ;  /* 0x0000000889897220 */ /* 0x080fe20000400000 */
[----:B------:R-:W-:Y:S01]  /*66c0*/  F2FP.SATFINITE.E5M2.F32.PACK_AB_MERGE_C R141, RZ, R141, RZ ;  /* 0x0000008dff8d723e */ /* 0x000fe200048060ff */
[----:B------:R-:W-:Y:S01]  /*66d0*/  FMUL R136, R136, R8 ;  /* 0x0000000888887220 */ /* 0x000fe20000400000 */
[----:B------:R-:W-:Y:S01]  /*66e0*/  F2FP.SATFINITE.E5M2.F32.PACK_AB_MERGE_C R7, RZ, R140, RZ ;  /* 0x0000008cff07723e */ /* 0x000fe200048060ff */
[-C--:B------:R-:W-:Y:S01]  /*66f0*/  FMUL R135, R135, R8.reuse ;  /* 0x0000000887877220 */ /* 0x080fe20000400000 */
[C---:B------:R-:W-:Y:S01]  /*6700*/  ISETP.LT.OR P6, PT, R27.reuse, 0x9, !P2 ;  /* 0x000000091b00780c */ /* 0x040fe200057c1670 */
[----:B------:R-:W-:Y:S01]  /*6710*/  FMUL R134, R134, R8 ;  /* 0x0000000886867220 */ /* 0x000fe20000400000 */
[----:B------:R-:W-:Y:S01]  /*6720*/  F2FP.SATFINITE.E5M2.F32.PACK_AB_MERGE_C R25, RZ, R138, RZ ;  /* 0x0000008aff19723e */ /* 0x000fe200048060ff */
[-C--:B------:R-:W-:Y:S01]  /*6730*/  FMUL R132, R132, R8.reuse ;  /* 0x0000000884847220 */ /* 0x080fe20000400000 */
[----:B------:R-:W-:Y:S01]  /*6740*/  F2FP.SATFINITE.E5M2.F32.PACK_AB_MERGE_C R139, RZ, R139, RZ ;  /* 0x0000008bff8b723e */ /* 0x000fe200048060ff */
[----:B------:R-:W-:Y:S01]  /*6750*/  @!P5 STG.E.U8 desc[UR18][R12.64], R141 ;  /* 0x0000008d0c00d986 */ /* 0x000fe2000c101112 */
[----:B------:R-:W-:Y:S01]  /*6760*/  ISETP.LT.OR P5, PT, R27, 0x2, !P1 ;  /* 0x000000021b00780c */ /* 0x000fe20004fa1670 */
[-C--:B------:R-:W-:Y:S01]  /*6770*/  FMUL R133, R133, R8.reuse ;  /* 0x0000000885857220 */ /* 0x080fe20000400000 */
[----:B------:R-:W-:Y:S01]  /*6780*/  F2FP.SATFINITE.E5M2.F32.PACK_AB_MERGE_C R137, RZ, R137, RZ ;  /* 0x00000089ff89723e */ /* 0x000fe200048060ff */
[----:B------:R0:W-:Y:S01]  /*6790*/  @!P4 STG.E.U8 desc[UR18][R12.64+0x1], R7 ;  /* 0x000001070c00c986 */ /* 0x0001e2000c101112 */
[----:B------:R-:W-:Y:S01]  /*67a0*/  ISETP.LT.OR P4, PT, R27, 0x1, !P1 ;  /* 0x000000011b00780c */ /* 0x000fe20004f81670 */
[-C--:B------:R-:W-:Y:S01]  /*67b0*/  FMUL R131, R131, R8.reuse ;  /* 0x0000000883837220 */ /* 0x080fe20000400000 */
[----:B------:R-:W-:Y:S01]  /*67c0*/  F2FP.SATFINITE.E5M2.F32.PACK_AB_MERGE_C R135, RZ, R135, RZ ;  /* 0x00000087ff87723e */ /* 0x000fe200048060ff */
[----:B------:R-:W-:Y:S01]  /*67d0*/  FMUL R130, R130, R8 ;  /* 0x0000000882827220 */ /* 0x000fe20000400000 */
[----:B------:R-:W-:Y:S01]  /*67e0*/  F2FP.SATFINITE.E5M2.F32.PACK_AB_MERGE_C R29, RZ, R134, RZ ;  /* 0x00000086ff1d723e */ /* 0x000fe200048060ff */
[-C--:B------:R-:W-:Y:S01]  /*67f0*/  FMUL R129, R129, R8.reuse ;  /* 0x0000000881817220 */ /* 0x080fe20000400000 */
[----:B------:R-:W-:Y:S01]  /*6800*/  F2FP.SATFINITE.E5M2.F32.PACK_AB_MERGE_C R133, RZ, R133, RZ ;  /* 0x00000085ff85723e */ /* 0x000fe200048060ff */
[-C--:B------:R-:W-:Y:S01]  /*6810*/  FMUL R128, R128, R8.reuse ;  /* 0x0000000880807220 */ /* 0x080fe20000400000 */
[----:B------:R-:W-:Y:S01]  /*6820*/  F2FP.SATFINITE.E5M2.F32.PACK_AB_MERGE_C R131, RZ, R131, RZ ;  /* 0x00000083ff83723e */ /* 0x000fe200048060ff */
[----:B------:R1:W-:Y:S01]  /*6830*/  @!P5 STG.E.U8 desc[UR18][R10.64+0x1], R25 ;  /* 0x000001190a00d986 */ /* 0x0003e2000c101112 */
[C---:B------:R-:W-:Y:S01]  /*6840*/  ISETP.LT.OR P5, PT, R27.reuse, 0xa, !P2 ;  /* 0x0000000a1b00780c */ /* 0x040fe200057a1670 */
[----:B------:R-:W-:Y:S01]  /*6850*/  FMUL R126, R126, R8 ;  /* 0x000000087e7e7220 */ /* 0x000fe20000400000 */
[----:B0-----:R-:W-:Y:S01]  /*6860*/  F2FP.SATFINITE.E5M2.F32.PACK_AB_MERGE_C R7, RZ, R136, RZ ;  /* 0x00000088ff07723e */ /* 0x001fe200048060ff */
[----:B------:R-:W-:Y:S01]  /*6870*/  @!P4 STG.E.U8 desc[UR18][R10.64], R139 ;  /* 0x0000008b0a00c986 */ /* 0x000fe2000c101112 */
[----:B------:R-:W-:Y:S01]  /*6880*/  ISETP.LT.OR P4, PT, R27, 0x9, !P1 ;  /* 0x000000091b00780c */ /* 0x000fe20004f81670 */
[-C--:B------:R-:W-:Y:S01]  /*6890*/  FMUL R127, R127, R8.reuse ;  /* 0x000000087f7f7220 */ /* 0x080fe20000400000 */
[----:B------:R-:W-:Y:S01]  /*68a0*/  F2FP.SATFINITE.E5M2.F32.PACK_AB_MERGE_C R129, RZ, R129, RZ ;  /* 0x00000081ff81723e */ /* 0x000fe200048060ff */
[----:B------:R-:W-:Y:S01]  /*68b0*/  @!P6 STG.E.U8 desc[UR18][R12.64+0x8], R137 ;  /* 0x000008890c00e986 */ /* 0x000fe2000c101112 */
[----:B------:R-:W-:Y:S01]  /*68c0*/  ISETP.LT.OR P6, PT, R27, 0xa, !P1 ;  /* 0x0000000a1b00780c */ /* 0x000fe20004fc1670 */
[-C--:B------:R-:W-:Y:S01]  /*68d0*/  FMUL R125, R125, R8.reuse ;  /* 0x000000087d7d7220 */ /* 0x080fe20000400000 */
[----:B------:R-:W-:Y:S01]  /*68e0*/  F2FP.SATFINITE.E5M2.F32.PACK_AB_MERGE_C R127, RZ, R127, RZ ;  /* 0x0000007fff7f723e */ /* 0x000fe200048060ff */
[----:B------:R-:W-:Y:S01]  /*68f0*/  FMUL R124, R124, R8 ;  /* 0x000000087c7c7220 */ /* 0x000fe20000400000 */
[----:B-1----:R-:W-:Y:S01]  /*6900*/  F2FP.SATFINITE.E5M2.F32.PACK_AB_MERGE_C R25, RZ, R132, RZ ;  /* 0x00000084ff19723e */ /* 0x002fe200048060ff */
[----:B------:R0:W-:Y:S01]  /*6910*/  @!P5 STG.E.U8 desc[UR18][R12.64+0x9], R7 ;  /* 0x000009070c00d986 */ /* 0x0001e2000c101112 */
[----:B------:R-:W-:Y:S01]  /*6920*/  ISETP.LT.OR P5, PT, R27, 0x12, !P2 ;  /* 0x000000121b00780c */ /* 0x000fe200057a1670 */
[-C--:B------:R-:W-:Y:S01]  /*6930*/  FMUL R123, R123, R8.reuse ;  /* 0x000000087b7b7220 */ /* 0x080fe20000400000 */
[----:B------:R-:W-:Y:S01]  /*6940*/  F2FP.SATFINITE.E5M2.F32.PACK_AB_MERGE_C R125, RZ, R125, RZ ;  /* 0x0000007dff7d723e */ /* 0x000fe200048060ff */
[----:B------:R-:W-:Y:S01]  /*6950*/  @!P4 STG.E.U8 desc[UR18][R10.64+0x8], R135 ;  /* 0x000008870a00c986 */ /* 0x000fe2000c101112 */
[C---:B------:R-:W-:Y:S01]  /*6960*/  ISETP.LT.OR P4, PT, R27.reuse, 0x11, !P2 ;  /* 0x000000111b00780c */ /* 0x040fe20005781670 */
[-C--:B------:R-:W-:Y:S01]  /*6970*/  FMUL R122, R122, R8.reuse ;  /* 0x000000087a7a7220 */ /* 0x080fe20000400000 */
[----:B------:R-:W-:Y:S01]  /*6980*/  F2FP.SATFINITE.E5M2.F32.PACK_AB_MERGE_C R123, RZ, R123, RZ ;  /* 0x0000007bff7b723e */ /* 0x000fe200048060ff */
[----:B------:R1:W-:Y:S01]  /*6990*/  @!P6 STG.E.U8 desc[UR18][R10.64+0x9], R29 ;  /* 0x0000091d0a00e986 */ /* 0x0003e2000c101112 */
[----:B------:R-:W-:Y:S01]  /*69a0*/  ISETP.LT.OR P6, PT, R27, 0x11, !P1 ;  /* 0x000000111b00780c */ /* 0x000fe20004fc1670 */
[-C--:B------:R-:W-:Y:S01]  /*69b0*/  FMUL R120, R120, R8.reuse ;  /* 0x0000000878787220 */ /* 0x080fe20000400000 */
[----:B------:R-:W-:Y:S01]  /*69c0*/  FMUL R121, R121, R8 ;  /* 0x0000000879797220 */ /* 0x000fe20000400000 */
[----:B0-----:R-:W-:Y:S01]  /*69d0*/  F2FP.SATFINITE.E5M2.F32.PACK_AB_MERGE_C R7, RZ, R130, RZ ;  /* 0x00000082ff07723e */ /* 0x001fe200048060ff */
[-C--:B------:R-:W-:Y:S01]  /*69e0*/  FMUL R119, R119, R8.reuse ;  /* 0x0000000877777220 */ /* 0x080fe20000400000 */
[----:B------:R0:W-:Y:S01]  /*69f0*/  @!P5 STG.E.U8 desc[UR18][R12.64+0x11], R25 ;  /* 0x000011190c00d986 */ /* 0x0001e2000c101112 */
[C---:B------:R-:W-:Y:S01]  /*6a00*/  ISETP.LT.OR P5, PT, R27.reuse, 0x12, !P1 ;  /* 0x000000121b00780c */ /* 0x040fe20004fa1670 */
[-C--:B------:R-:W-:Y:S01]  /*6a10*/  FMUL R118, R118, R8.reuse ;  /* 0x0000000876767220 */ /* 0x080fe20000400000 */
[----:B------:R-:W-:Y:S01]  /*6a20*/  F2FP.SATFINITE.E5M2.F32.PACK_AB_MERGE_C R121, RZ, R121, RZ ;  /* 0x00000079ff79723e */ /* 0x000fe200048060ff */
[----:B------:R-:W-:Y:S01]  /*6a30*/  @!P4 STG.E.U8 desc[UR18][R12.64+0x10], R133 ;  /* 0x000010850c00c986 */ /* 0x000fe2000c101112 */
[----:B------:R-:W-:Y:S01]  /*6a40*/  ISETP.LT.OR P4, PT, R27, 0x19, !P2 ;  /* 0x000000191b00780c */ /* 0x000fe20005781670 */
[----:B------:R-:W-:Y:S01]  /*6a50*/  FMUL R117, R117, R8 ;  /* 0x0000000875757220 */ /* 0x000fe20000400000 */
[----:B-1----:R-:W-:Y:S01]  /*6a60*/  F2FP.SATFINITE.E5M2.F32.PACK_AB_MERGE_C R29, RZ, R128, RZ ;  /* 0x00000080ff1d723e */ /* 0x002fe200048060ff */
[----:B------:R-:W-:Y:S01]  /*6a70*/  @!P6 STG.E.U8 desc[UR18][R10.64+0x10], R131 ;  /* 0x000010830a00e986 */ /* 0x000fe2000c101112 */
[C---:B------:R-:W-:Y:S01]  /*6a80*/  ISETP.LT.OR P6, PT, R27.reuse, 0x1a, !P2 ;  /* 0x0000001a1b00780c */ /* 0x040fe200057c1670 */
[-C--:B------:R-:W-:Y:S01]  /*6a90*/  FMUL R116, R116, R8.reuse ;  /* 0x0000000874747220 */ /* 0x080fe20000400000 */
[----:B------:R-:W-:Y:S01]  /*6aa0*/  F2FP.SATFINITE.E5M2.F32.PACK_AB_MERGE_C R119, RZ, R119, RZ ;  /* 0x00000077ff77723e */ /* 0x000fe200048060ff */
[----:B------:R-:W-:Y:S01]  /*6ab0*/  FMUL R114, R114, R8 ;  /* 0x0000000872727220 */ /* 0x000fe20000400000 */
[----:B0-----:R-:W-:Y:S01]  /*6ac0*/  F2FP.SATFINITE.E5M2.F32.PACK_AB_MERGE_C R25, RZ, R126, RZ ;  /* 0x0000007eff19723e */ /* 0x001fe200048060ff */
[----:B------:R0:W-:Y:S01]  /*6ad0*/  @!P5 STG.E.U8 desc[UR18][R10.64+0x11], R7 ;  /* 0x000011070a00d986 */ /* 0x0001e2000c101112 */
[----:B------:R-:W-:Y:S01]  /*6ae0*/  ISETP.LT.OR P5, PT, R27, 0x1a, !P1 ;  /* 0x0000001a1b00780c */ /* 0x000fe20004fa1670 */
        /* <DEDUP_REMOVED lines=11> */
[----:B0-----:R-:W-:Y:S01]  /*6ba0*/  F2FP.SATFINITE.E5M2.F32.PACK_AB_MERGE_C R7, RZ, R124, RZ ;  /* 0x0000007cff07723e */ /* 0x001fe200048060ff */
[----:B------:R0:W-:Y:S01]  /*6bb0*/  @!P5 STG.E.U8 desc[UR18][R10.64+0x19], R25 ;  /* 0x000019190a00d986 */ /* 0x0001e2000c101112 */
[C---:B------:R-:W-:Y:S01]  /*6bc0*/  ISETP.LT.OR P5, PT, R27.reuse, 0x22, !P2 ;  /* 0x000000221b00780c */ /* 0x040fe200057a1670 */
[-C--:B------:R-:W-:Y:S01]  /*6bd0*/  FMUL R110, R110, R8.reuse ;  /* 0x000000086e6e7220 */ /* 0x080fe20000400000 */
[----:B------:R-:W-:Y:S01]  /*6be0*/  F2FP.SATFINITE.E5M2.F32.PACK_AB_MERGE_C R111, RZ, R111, RZ ;  /* 0x0000006fff6f723e */ /* 0x000fe200048060ff */
[----:B------:R-:W-:Y:S01]  /*6bf0*/  @!P4 STG.E.U8 desc[UR18][R10.64+0x18], R127 ;  /* 0x0000187f0a00c986 */ /* 0x000fe2000c101112 */
[C---:B------:R-:W-:Y:S01]  /*6c00*/  ISETP.LT.OR P4, PT, R27.reuse, 0x21, !P1 ;  /* 0x000000211b00780c */ /* 0x040fe20004f81670 */
[----:B------:R-:W-:Y:S01]  /*6c10*/  FMUL R108, R108, R8 ;  /* 0x000000086c6c7220 */ /* 0x000fe20000400000 */
[----:B-1----:R-:W-:Y:S01]  /*6c20*/  F2FP.SATFINITE.E5M2.F32.PACK_AB_MERGE_C R29, RZ, R122, RZ ;  /* 0x0000007aff1d723e */ /* 0x002fe200048060ff */
[----:B------:R-:W-:Y:S01]  /*6c30*/  @!P6 STG.E.U8 desc[UR18][R12.64+0x20], R125 ;  /* 0x0000207d0c00e986 */ /* 0x000fe2000c101112 */
[----:B------:R-:W-:Y:S01]  /*6c40*/  ISETP.LT.OR P6, PT, R27, 0x22, !P1 ;  /* 0x000000221b00780c */ /* 0x000fe20004fc1670 */
[-C--:B------:R-:W-:Y:S01]  /*6c50*/  FMUL R109, R109, R8.reuse ;  /* 0x000000086d6d7220 */ /* 0x080fe20000400000 */
[----:B------:R-:W-:Y:S01]  /*6c60*/  FMUL R107, R107, R8 ;  /* 0x000000086b6b7220 */ /* 0x000fe20000400000 */
[----:B0-----:R-:W-:Y:S01]  /*6c70*/  F2FP.SATFINITE.E5M2.F32.PACK_AB_MERGE_C R25, RZ, R120, RZ ;  /* 0x00000078ff19723e */ /* 0x001fe200048060ff */
[-C--:B------:R-:W-:Y:S01]  /*6c80*/  FMUL R106, R106, R8.reuse ;  /* 0x000000086a6a7220 */ /* 0x080fe20000400000 */
        /* <DEDUP_REMOVED lines=33> */
[----:B------:R-:W-:Y:S01]  /*6ea0*/  ISETP.LT.OR P4, PT, R27, 0x31, !P1 ;  /* 0x000000311b00780c */ /* 0x000fe20004f81670 */
[-C--:B------:R-:W-:Y:S01]  /*6eb0*/  FMUL R97, R97, R8.reuse ;  /* 0x0000000861617220 */ /* 0x080fe20000400000 */
[-C--:B------:R-:W-:Y:S01]  /*6ec0*/  FMUL R95, R95, R8.reuse ;  /* 0x000000085f5f7220 */ /* 0x080fe20000400000 */
        /* <DEDUP_REMOVED lines=37> */
[-C--:B------:R-:W-:Y:S01]  /*7120*/  FMUL R19, R19, R8.reuse ;  /* 0x0000000813137220 */ /* 0x080fe20000400000 */
        /* <DEDUP_REMOVED lines=17> */
[----:B------:R-:W-:Y:S01]  /*7240*/  F2FP.SATFINITE.E5M2.F32.PACK_AB_MERGE_C R15, RZ, R15, RZ ;  /* 0x0000000fff0f723e */ /* 0x000fe200048060ff */
[----:B------:R1:W-:Y:S01]  /*7250*/  @!P6 STG.E.U8 desc[UR18][R12.64+0x49], R29 ;  /* 0x0000491d0c00e986 */ /* 0x0003e2000c101112 */
[----:B------:R-:W-:-:S02]  /*7260*/  ISETP.LT.OR P6, PT, R27, 0x51, !P2 ;  /* 0x000000511b00780c */ /* 0x000fc400057c1670 */
[----:B------:R-:W-:Y:S02]  /*7270*/  F2FP.SATFINITE.E5M2.F32.PACK_AB_MERGE_C R17, RZ, R17, RZ ;  /* 0x00000011ff11723e */ /* 0x000fe400048060ff */
[----:B0-----:R-:W-:Y:S01]  /*7280*/  F2FP.SATFINITE.E5M2.F32.PACK_AB_MERGE_C R7, RZ, R100, RZ ;  /* 0x00000064ff07723e */ /* 0x001fe200048060ff */
[----:B------:R0:W-:Y:S01]  /*7290*/  @!P5 STG.E.U8 desc[UR18][R10.64+0x49], R25 ;  /* 0x000049190a00d986 */ /* 0x0001e2000c101112 */
[----:B------:R-:W-:-:S03]  /*72a0*/  ISETP.LT.OR P5, PT, R27, 0x52, !P2 ;  /* 0x000000521b00780c */ /* 0x000fc600057a1670 */
[----:B------:R-:W-:Y:S01]  /*72b0*/  @!P4 STG.E.U8 desc[UR18][R10.64+0x48], R103 ;  /* 0x000048670a00c986 */ /* 0x000fe2000c101112 */
[C---:B------:R-:W-:Y:S02]  /*72c0*/  ISETP.LT.OR P4, PT, R27.reuse, 0x51, !P1 ;  /* 0x000000511b00780c */ /* 0x040fe40004f81670 */
[----:B-1----:R-:W-:Y:S01]  /*72d0*/  F2FP.SATFINITE.E5M2.F32.PACK_AB_MERGE_C R29, RZ, R98, RZ ;  /* 0x00000062ff1d723e */ /* 0x002fe200048060ff */
[----:B------:R-:W-:Y:S01]  /*72e0*/  @!P6 STG.E.U8 desc[UR18][R12.64+0x50], R101 ;  /* 0x000050650c00e986 */ /* 0x000fe2000c101112 */
[----:B------:R-:W-:Y:S02]  /*72f0*/  ISETP.LT.OR P6, PT, R27, 0x52, !P1 ;  /* 0x000000521b00780c */ /* 0x000fe40004fc1670 */
[----:B0-----:R-:W-:-:S03]  /*7300*/  F2FP.SATFINITE.E5M2.F32.PACK_AB_MERGE_C R25, RZ, R96, RZ ;  /* 0x00000060ff19723e */ /* 0x001fc600048060ff */
[----:B------:R0:W-:Y:S01]  /*7310*/  @!P5 STG.E.U8 desc[UR18][R12.64+0x51], R7 ;  /* 0x000051070c00d986 */ /* 0x0001e2000c101112 */
[----:B------:R-:W-:-:S03]  /*7320*/  ISETP.LT.OR P5, PT, R27, 0x5a, !P2 ;  /* 0x0000005a1b00780c */ /* 0x000fc600057a1670 */
[----:B------:R-:W-:Y:S01]  /*7330*/  @!P4 STG.E.U8 desc[UR18][R10.64+0x50], R99 ;  /* 0x000050630a00c986 */ /* 0x000fe2000c101112 */
[----:B------:R-:W-:-:S03]  /*7340*/  ISETP.LT.OR P4, PT, R27, 0x59, !P2 ;  /* 0x000000591b00780c */ /* 0x000fc60005781670 */
[----:B------:R1:W-:Y:S01]  /*7350*/  @!P6 STG.E.U8 desc[UR18][R10.64+0x51], R29 ;  /* 0x0000511d0a00e986 */ /* 0x0003e2000c101112 */
[----:B------:R-:W-:Y:S02]  /*7360*/  ISETP.LT.OR P6, PT, R27, 0x59, !P1 ;  /* 0x000000591b00780c */ /* 0x000fe40004fc1670 */
[----:B0-----:R-:W-:-:S03]  /*7370*/  F2FP.SATFINITE.E5M2.F32.PACK_AB_MERGE_C R7, RZ, R94, RZ ;  /* 0x0000005eff07723e */ /* 0x001fc600048060ff */
        /* <DEDUP_REMOVED lines=27> */
[----:B------:R-:W-:Y:S01]  /*7530*/  @!P6 STG.E.U8 desc[UR18][R10.64+0x69], R29 ;  /* 0x0000691d0a00e986 */ /* 0x000fe2000c101112 */
[----:B------:R-:W-:Y:S02]  /*7540*/  ISETP.LT.OR P6, PT, R27, 0x71, !P1 ;  /* 0x000000711b00780c */ /* 0x000fe40004fc1670 */
[----:B0-----:R-:W-:-:S03]  /*7550*/  F2FP.SATFINITE.E5M2.F32.PACK_AB_MERGE_C R7, RZ, R18, RZ ;  /* 0x00000012ff07723e */ /* 0x001fc600048060ff */
[----:B------:R-:W-:Y:S01]  /*7560*/  @!P5 STG.E.U8 desc[UR18][R12.64+0x71], R25 ;  /* 0x000071190c00d986 */ /* 0x000fe2000c101112 */
[C---:B------:R-:W-:Y:S02]  /*7570*/  ISETP.LT.OR P5, PT, R27.reuse, 0x79, !P2 ;  /* 0x000000791b00780c */ /* 0x040fe400057a1670 */
[C---:B------:R-:W-:Y:S01]  /*7580*/  ISETP.LT.OR P2, PT, R27.reuse, 0x7a, !P2 ;  /* 0x0000007a1b00780c */ /* 0x040fe20005741670 */
[----:B------:R0:W-:Y:S01]  /*7590*/  @!P4 STG.E.U8 desc[UR18][R12.64+0x70], R21 ;  /* 0x000070150c00c986 */ /* 0x0001e2000c101112 */
[----:B------:R-:W-:-:S03]  /*75a0*/  ISETP.LT.OR P4, PT, R27, 0x72, !P1 ;  /* 0x000000721b00780c */ /* 0x000fc60004f81670 */
[----:B------:R1:W-:Y:S01]  /*75b0*/  @!P6 STG.E.U8 desc[UR18][R10.64+0x70], R19 ;  /* 0x000070130a00e986 */ /* 0x0003e2000c101112 */
[C---:B------:R-:W-:Y:S02]  /*75c0*/  ISETP.LT.OR P6, PT, R27.reuse, 0x79, !P1 ;  /* 0x000000791b00780c */ /* 0x040fe40004fc1670 */
[----:B------:R-:W-:Y:S02]  /*75d0*/  ISETP.LT.OR P1, PT, R27, 0x7a, !P1 ;  /* 0x0000007a1b00780c */ /* 0x000fe40004f21670 */
[----:B0-----:R-:W-:-:S05]  /*75e0*/  F2FP.SATFINITE.E5M2.F32.PACK_AB_MERGE_C R21, RZ, R16, RZ ;  /* 0x00000010ff15723e */ /* 0x001fca00048060ff */
[----:B------:R0:W-:Y:S01]  /*75f0*/  @!P4 STG.E.U8 desc[UR18][R10.64+0x71], R7 ;  /* 0x000071070a00c986 */ /* 0x0001e2000c101112 */
[----:B-1----:R-:W-:-:S03]  /*7600*/  F2FP.SATFINITE.E5M2.F32.PACK_AB_MERGE_C R19, RZ, R14, RZ ;  /* 0x0000000eff13723e */ /* 0x002fc600048060ff */
[----:B------:R0:W-:Y:S04]  /*7610*/  @!P5 STG.E.U8 desc[UR18][R12.64+0x78], R15 ;  /* 0x0000780f0c00d986 */ /* 0x0001e8000c101112 */
[----:B------:R0:W-:Y:S04]  /*7620*/  @!P2 STG.E.U8 desc[UR18][R12.64+0x79], R19 ;  /* 0x000079130c00a986 */ /* 0x0001e8000c101112 */
[----:B------:R0:W-:Y:S04]  /*7630*/  @!P6 STG.E.U8 desc[UR18][R10.64+0x78], R17 ;  /* 0x000078110a00e986 */ /* 0x0001e8000c101112 */
[----:B------:R0:W-:Y:S02]  /*7640*/  @!P1 STG.E.U8 desc[UR18][R10.64+0x79], R21 ;  /* 0x000079150a009986 */ /* 0x0001e4000c101112 */
.L_x_167:
[----:B------:R-:W-:Y:S05]  /*7650*/  BSYNC B0 ;  /* 0x0000000000007941 */ /* 0x000fea0003800000 */
.L_x_37:
[----:B------:R-:W-:Y:S01]  /*7660*/  ULDC UR6, c[0x0][0xc] ;  /* 0x0000030000067ab9 */ /* 0x000fe20000000800 */
[----:B------:R-:W-:Y:S01]  /*7670*/  ULDC UR7, c[0x0][0x10] ;  /* 0x0000040000077ab9 */ /* 0x000fe20000000800 */
[----:B0-----:R-:W0:Y:S01]  /*7680*/  LDC R7, c[0x0][0x14] ;  /* 0x00000500ff077b82 */ /* 0x001e220000000800 */
[----:B------:R-:W-:Y:S01]  /*7690*/  UIMAD.WIDE.U32 UR6, UR6, UR7, URZ ;  /* 0x00000007060672a5 */ /* 0x000fe2000f8e003f */
[----:B----4-:R-:W-:Y:S02]  /*76a0*/  IMAD.MOV.U32 R10, RZ, RZ, -0x1 ;  /* 0xffffffffff0a7424 */ /* 0x010fe400078e00ff */
[----:B-----5:R-:W-:-:S03]  /*76b0*/  IMAD.MOV.U32 R6, RZ, RZ, -0x1 ;  /* 0xffffffffff067424 */ /* 0x020fc600078e00ff */
[----:B0-----:R-:W-:-:S04]  /*76c0*/  IMAD.WIDE.U32 R2, R7, UR6, R2 ;  /* 0x0000000607027c25 */ /* 0x001fc8000f8e0002 */
[----:B------:R-:W-:Y:S01]  /*76d0*/  IMAD R7, R7, UR7, RZ ;  /* 0x0000000707077c24 */ /* 0x000fe2000f8e02ff */
[----:B------:R-:W-:Y:S02]  /*76e0*/  ULDC.64 UR6, c[0x0][0x650] ;  /* 0x0001940000067ab9 */ /* 0x000fe40000000a00 */
[----:B------:R-:W-:Y:S01]  /*76f0*/  ISETP.GE.U32.AND P1, PT, R2, UR6, PT ;  /* 0x0000000602007c0c */ /* 0x000fe2000bf26070 */
[--C-:B------:R-:W-:Y:S01]  /*7700*/  IMAD.IADD R3, R3, 0x1, R7.reuse ;  /* 0x0000000103037824 */ /* 0x100fe200078e0207 */
[----:B------:R-:W-:-:S04]  /*7710*/  PRMT R7, RZ, 0x7610, R7 ;  /* 0x00007610ff077816 */ /* 0x000fc80000000007 */
[----:B------:R-:W-:-:S13]  /*7720*/  ISETP.GE.U32.AND.EX P1, PT, R3, UR7, PT, P1 ;  /* 0x0000000703007c0c */ /* 0x000fda000bf26110 */
[----:B------:R-:W-:Y:S05]  /*7730*/  @P1 BRA `(.L_x_168) ;  /* 0x0000000400601947 */ /* 0x000fea0003800000 */
[----:B------:R-:W0:Y:S01]  /*7740*/  S2R R20, SR_CTAID.X ;  /* 0x0000000000147919 */ /* 0x000e220000002500 */
[----:B------:R-:W4:Y:S01]  /*7750*/  LDC.64 R14, c[0x0][0x628] ;  /* 0x00018a00ff0e7b82 */ /* 0x000f220000000a00 */
[----:B------:R-:W-:Y:S01]  /*7760*/  ULDC UR6, c[0x0][0x150] ;  /* 0x0000540000067ab9 */ /* 0x000fe20000000800 */
[----:B-1----:R-:W-:Y:S01]  /*7770*/  IMAD.MOV.U32 R12, RZ, RZ, R2 ;  /* 0x000000ffff0c7224 */ /* 0x002fe200078e0002 */
[----:B------:R-:W1:Y:S01]  /*7780*/  S2R R22, SR_CTAID.Y ;  /* 0x0000000000167919 */ /* 0x000e620000002600 */
[----:B------:R-:W-:-:S04]  /*7790*/  IMAD.MOV.U32 R13, RZ, RZ, R3 ;  /* 0x000000ffff0d7224 */ /* 0x000fc800078e0003 */
[----:B------:R-:W1:Y:S08]  /*77a0*/  LDC R23, c[0x0][0x144] ;  /* 0x00005100ff177b82 */ /* 0x000e700000000800 */
[----:B------:R-:W1:Y:S08]  /*77b0*/  LDC R16, c[0x0][0x630] ;  /* 0x00018c00ff107b82 */ /* 0x000e700000000800 */
[----:B------:R-:W1:Y:S01]  /*77c0*/  LDC.64 R18, c[0x0][0x620] ;  /* 0x00018800ff127b82 */ /* 0x000e620000000a00 */
[----:B----4-:R-:W-:-:S04]  /*77d0*/  ISETP.NE.U32.AND P1, PT, R14, RZ, PT ;  /* 0x000000ff0e00720c */ /* 0x010fc80003f25070 */
[----:B------:R-:W-:Y:S02]  /*77e0*/  ISETP.NE.AND.EX P1, PT, R15, RZ, PT, P1 ;  /* 0x000000ff0f00720c */ /* 0x000fe40003f25310 */
[----:B0-----:R-:W-:-:S05]  /*77f0*/  I2FP.F32.U32 R6, R20 ;  /* 0x0000001400067245 */ /* 0x001fca0000201000 */
[----:B------:R-:W-:-:S04]  /*7800*/  FMUL R6, R6, UR6 ;  /* 0x0000000606067c20 */ /* 0x000fc80008400000 */
[----:B------:R0:W4:Y:S02]  /*7810*/  F2I.U32.TRUNC.NTZ R21, R6 ;  /* 0x0000000600157305 */ /* 0x000124000020f000 */
[----:B------:R-:W-:Y:S05]  /*7820*/  @!P1 BRA `(.L_x_169) ;  /* 0x0000000000289947 */ /* 0x000fea0003800000 */
[----:B------:R-:W5:Y:S02]  /*7830*/  LDC R7, c[0x0][0x634] ;  /* 0x00018d00ff077b82 */ /* 0x000f640000000800 */
[----:B-----5:R-:W-:-:S05]  /*7840*/  IADD3 R13, P1, R2, R7, RZ ;  /* 0x00000007020d7210 */ /* 0x020fca0007f3e0ff */
[----:B------:R-:W-:-:S04]  /*7850*/  IMAD.X R17, RZ, RZ, R3, P1 ;  /* 0x000000ffff117224 */ /* 0x000fc800008e0603 */
[----:B0-----:R-:W-:-:S04]  /*7860*/  IMAD.WIDE.U32 R6, R17, R14, RZ ;  /* 0x0000000e11067225 */ /* 0x001fc800078e00ff */
[----:B------:R-:W-:-:S04]  /*7870*/  IMAD.WIDE.U32 R10, P1, R13, R15, R6 ;  /* 0x0000000f0d0a7225 */ /* 0x000fc80007820006 */
[----:B------:R-:W-:-:S04]  /*7880*/  IMAD.WIDE.U32 R6, R13, R14, RZ ;  /* 0x0000000e0d067225 */ /* 0x000fc800078e00ff */
[----:B------:R-:W-:Y:S01]  /*7890*/  IMAD.X R13, RZ, RZ, RZ, P1 ;  /* 0x000000ffff0d7224 */ /* 0x000fe200008e06ff */
[----:B------:R-:W-:Y:S01]  /*78a0*/  IADD3 RZ, P1, R7, R10, RZ ;  /* 0x0000000a07ff7210 */ /* 0x000fe20007f3e0ff */
[----:B------:R-:W-:-:S04]  /*78b0*/  IMAD.MOV.U32 R12, RZ, RZ, R11 ;  /* 0x000000ffff0c7224 */ /* 0x000fc800078e000b */
[----:B------:R-:W-:-:S08]  /*78c0*/  IMAD.WIDE.U32.X R12, R17, R15, R12, P1 ;  /* 0x0000000f110c7225 */ /* 0x000fd000008e040c */
.L_x_169:
[----:B------:R-:W5:Y:S01]  /*78d0*/  LDC.64 R28, c[0x0][0x640] ;  /* 0x00019000ff1c7b82 */ /* 0x000f620000000a00 */
[-C--:B-1----:R-:W-:Y:S01]  /*78e0*/  SHF.R.U64 R17, R12, R16.reuse, R13 ;  /* 0x000000100c117219 */ /* 0x082fe2000000120d */
[----:B----4-:R-:W-:Y:S01]  /*78f0*/  IMAD.MOV R21, RZ, RZ, -R21 ;  /* 0x000000ffff157224 */ /* 0x010fe200078e0a15 */
[----:B0-----:R-:W-:Y:S01]  /*7900*/  SHF.R.U32.HI R6, RZ, R16, R13 ;  /* 0x00000010ff067219 */ /* 0x001fe2000001160d */
[----:B------:R-:W-:Y:S01]  /*7910*/  ULDC UR6, c[0x0][0x154] ;  /* 0x0000550000067ab9 */ /* 0x000fe20000000800 */
[----:B------:R-:W-:Y:S01]  /*7920*/  IADD3 R11, P1, RZ, -R17, RZ ;  /* 0x80000011ff0b7210 */ /* 0x000fe20007f3e0ff */
[----:B------:R-:W-:Y:S02]  /*7930*/  IMAD R23, R23, R21, R20 ;  /* 0x0000001517177224 */ /* 0x000fe400078e0214 */
[----:B------:R-:W0:Y:S01]  /*7940*/  LDC R12, c[0x0][0x618] ;  /* 0x00018600ff0c7b82 */ /* 0x000e220000000800 */
[----:B------:R-:W-:Y:S02]  /*7950*/  IMAD.MOV.U32 R13, RZ, RZ, 0x1 ;  /* 0x00000001ff0d7424 */ /* 0x000fe400078e00ff */
[----:B------:R-:W-:-:S04]  /*7960*/  IMAD.X R7, RZ, RZ, ~R6, P1 ;  /* 0x000000ffff077224 */ /* 0x000fc800008e0e06 */
[-C--:B------:R-:W-:Y:S01]  /*7970*/  IMAD R10, R7, R18.reuse, RZ ;  /* 0x00000012070a7224 */ /* 0x080fe200078e02ff */
[----:B--23--:R-:W1:Y:S01]  /*7980*/  LDC R24, c[0x0][0x608] ;  /* 0x00018200ff187b82 */ /* 0x00ce620000000800 */
[----:B------:R-:W-:-:S04]  /*7990*/  IMAD.WIDE.U32 R6, R11, R18, R2 ;  /* 0x000000120b067225 */ /* 0x000fc800078e0002 */
[----:B------:R-:W-:Y:S01]  /*79a0*/  IMAD R11, R11, R19, R10 ;  /* 0x000000130b0b7224 */ /* 0x000fe200078e020a */
[----:B------:R-:W-:Y:S02]  /*79b0*/  I2FP.F32.U32 R10, R22 ;  /* 0x00000016000a7245 */ /* 0x000fe40000201000 */
[----:B------:R-:W2:Y:S01]  /*79c0*/  LDC R26, c[0x0][0x658] ;  /* 0x00019600ff1a7b82 */ /* 0x000ea20000000800 */
[----:B------:R-:W-:Y:S01]  /*79d0*/  IMAD.IADD R7, R7, 0x1, R11 ;  /* 0x0000000107077824 */ /* 0x000fe200078e020b */
[----:B-----5:R-:W-:Y:S01]  /*79e0*/  ISETP.NE.U32.AND P1, PT, R28, RZ, PT ;  /* 0x000000ff1c00720c */ /* 0x020fe20003f25070 */
[----:B------:R-:W-:Y:S01]  /*79f0*/  FMUL R10, R10, UR6 ;  /* 0x000000060a0a7c20 */ /* 0x000fe20008400000 */
[----:B------:R-:W-:Y:S02]  /*7a00*/  IMAD.MOV.U32 R11, RZ, RZ, -0x1 ;  /* 0xffffffffff0b7424 */ /* 0x000fe400078e00ff */
[----:B------:R-:W-:Y:S01]  /*7a10*/  ISETP.NE.AND.EX P1, PT, R29, RZ, PT, P1 ;  /* 0x000000ff1d00720c */ /* 0x000fe20003f25310 */
[----:B------:R3:W4:Y:S01]  /*7a20*/  F2I.U32.TRUNC.NTZ R19, R10 ;  /* 0x0000000a00137305 */ /* 0x000722000020f000 */
[----:B------:R-:W3:Y:S01]  /*7a30*/  LDC R21, c[0x0][0x148] ;  /* 0x00005200ff157b82 */ /* 0x000ee20000000800 */
[----:B0-----:R-:W-:-:S02]  /*7a40*/  SHF.R.U64 R16, R6, R12, R7 ;  /* 0x0000000c06107219 */ /* 0x001fc40000001207 */
[----:B------:R-:W-:-:S05]  /*7a50*/  SHF.R.U32.HI R7, RZ, R12, R7 ;  /* 0x0000000cff077219 */ /* 0x000fca0000011607 */
[----:B------:R-:W0:Y:S01]  /*7a60*/  LDC R20, c[0x0][0x600] ;  /* 0x00018000ff147b82 */ /* 0x000e220000000800 */
[-CC-:B-1----:R-:W-:Y:S02]  /*7a70*/  SHF.R.U64 R14, R16, R24.reuse, R7.reuse ;  /* 0x00000018100e7219 */ /* 0x182fe40000001207 */
[----:B------:R-:W-:-:S05]  /*7a80*/  SHF.R.U32.HI R7, RZ, R24, R7 ;  /* 0x00000018ff077219 */ /* 0x000fca0000011607 */
[----:B------:R-:W1:Y:S01]  /*7a90*/  LDC R27, c[0x0][0x648] ;  /* 0x00019200ff1b7b82 */ /* 0x000e620000000800 */
[-CC-:B--2---:R-:W-:Y:S02]  /*7aa0*/  SHF.R.U64 R18, R14, R26.reuse, R7.reuse ;  /* 0x0000001a0e127219 */ /* 0x184fe40000001207 */
[-C--:B------:R-:W-:Y:S02]  /*7ab0*/  SHF.L.U32 R11, R11, R26.reuse, RZ ;  /* 0x0000001a0b0b7219 */ /* 0x080fe400000006ff */
[-C--:B------:R-:W-:Y:S01]  /*7ac0*/  SHF.R.U32.HI R7, RZ, R26.reuse, R7 ;  /* 0x0000001aff077219 */ /* 0x080fe20000011607 */
[----:B------:R-:W-:Y:S01]  /*7ad0*/  IMAD.MOV.U32 R6, RZ, RZ, R18 ;  /* 0x000000ffff067224 */ /* 0x000fe200078e0012 */
[----:B------:R-:W-:Y:S01]  /*7ae0*/  SHF.L.U32 R26, R13, R26, RZ ;  /* 0x0000001a0d1a7219 */ /* 0x000fe200000006ff */
[----:B------:R-:W2:Y:S01]  /*7af0*/  LDC R30, c[0x0][0x638] ;  /* 0x00018e00ff1e7b82 */ /* 0x000ea20000000800 */
[----:B------:R-:W-:-:S07]  /*7b00*/  LOP3.LUT R25, RZ, R11, RZ, 0x33, !PT ;  /* 0x0000000bff197212 */ /* 0x000fce00078e33ff */
[----:B------:R-:W0:Y:S01]  /*7b10*/  LDC R31, c[0x0][0x610] ;  /* 0x00018400ff1f7b82 */ /* 0x000e220000000800 */
[----:B----4-:R-:W-:Y:S05]  /*7b20*/  @!P1 BRA `(.L_x_170) ;  /* 0x0000000000289947 */ /* 0x010fea0003800000 */
[----:B------:R-:W4:Y:S02]  /*7b30*/  LDC R13, c[0x0][0x64c] ;  /* 0x00019300ff0d7b82 */ /* 0x000f240000000800 */
[----:B----4-:R-:W-:-:S05]  /*7b40*/  IADD3 R13, P1, R18, R13, RZ ;  /* 0x0000000d120d7210 */ /* 0x010fca0007f3e0ff */
[----:B------:R-:W-:-:S04]  /*7b50*/  IMAD.X R15, RZ, RZ, R7, P1 ;  /* 0x000000ffff0f7224 */ /* 0x000fc800008e0607 */
[----:B------:R-:W-:-:S04]  /*7b60*/  IMAD.WIDE.U32 R6, R15, R28, RZ ;  /* 0x0000001c0f067225 */ /* 0x000fc800078e00ff */
[----:B---3--:R-:W-:-:S04]  /*7b70*/  IMAD.WIDE.U32 R10, P1, R13, R29, R6 ;  /* 0x0000001d0d0a7225 */ /* 0x008fc80007820006 */
[----:B------:R-:W-:-:S04]  /*7b80*/  IMAD.WIDE.U32 R6, R13, R28, RZ ;  /* 0x0000001c0d067225 */ /* 0x000fc800078e00ff */
[----:B------:R-:W-:Y:S01]  /*7b90*/  IMAD.X R13, RZ, RZ, RZ, P1 ;  /* 0x000000ffff0d7224 */ /* 0x000fe200008e06ff */
[----:B------:R-:W-:Y:S01]  /*7ba0*/  IADD3 RZ, P1, R7, R10, RZ ;  /* 0x0000000a07ff7210 */ /* 0x000fe20007f3e0ff */
[----:B------:R-:W-:-:S04]  /*7bb0*/  IMAD.MOV.U32 R12, RZ, RZ, R11 ;  /* 0x000000ffff0c7224 */ /* 0x000fc800078e000b */
[----:B------:R-:W-:-:S08]  /*7bc0*/  IMAD.WIDE.U32.X R6, R15, R29, R12, P1 ;  /* 0x0000001d0f067225 */ /* 0x000fd000008e040c */
.L_x_170:
[----:B-1----:R-:W-:Y:S01]  /*7bd0*/  SHF.R.U64 R6, R6, R27, R7 ;  /* 0x0000001b06067219 */ /* 0x002fe20000001207 */
[----:B0-----:R-:W-:Y:S01]  /*7be0*/  VIADD R13, R20, 0xffffffff ;  /* 0xffffffff140d7836 */ /* 0x001fe20000000000 */
[----:B------:R-:W-:Y:S01]  /*7bf0*/  LOP3.LUT R11, R14, R25, RZ, 0xc0, !PT ;  /* 0x000000190e0b7212 */ /* 0x000fe200078ec0ff */
[----:B------:R-:W-:Y:S02]  /*7c00*/  IMAD.MOV R19, RZ, RZ, -R19 ;  /* 0x000000ffff137224 */ /* 0x000fe400078e0a13 */
[----:B------:R-:W-:Y:S02]  /*7c10*/  IMAD.MOV R7, RZ, RZ, -R6 ;  /* 0x000000ffff077224 */ /* 0x000fe400078e0a06 */
[----:B------:R-:W-:Y:S01]  /*7c20*/  IMAD R26, R26, R6, R11 ;  /* 0x000000061a1a7224 */ /* 0x000fe200078e020b */
[----:B------:R-:W-:Y:S01]  /*7c30*/  LOP3.LUT R11, R16, R13, RZ, 0xc0, !PT ;  /* 0x0000000d100b7212 */ /* 0x000fe200078ec0ff */
[----:B---3--:R-:W-:Y:S02]  /*7c40*/  @P3 IMAD R23, R21, R19, R22 ;  /* 0x0000001315173224 */ /* 0x008fe400078e0216 */
[----:B--2---:R-:W-:-:S02]  /*7c50*/  IMAD R6, R7, R30, R18 ;  /* 0x0000001e07067224 */ /* 0x004fc400078e0212 */
[----:B------:R-:W-:Y:S02]  /*7c60*/  IMAD R26, R26, R31, R23 ;  /* 0x0000001f1a1a7224 */ /* 0x000fe400078e0217 */
[----:B------:R-:W-:Y:S02]  /*7c70*/  IMAD R11, R6, R20, R11 ;  /* 0x00000014060b7224 */ /* 0x000fe400078e020b */
[----:B------:R-:W-:Y:S02]  /*7c80*/  IMAD.MOV.U32 R7, RZ, RZ, 0x1 ;  /* 0x00000001ff077424 */ /* 0x000fe400078e00ff */
[----:B------:R-:W-:Y:S01]  /*7c90*/  IMAD.MOV.U32 R6, RZ, RZ, R17 ;  /* 0x000000ffff067224 */ /* 0x000fe200078e0011 */
[----:B------:R-:W-:Y:S02]  /*7ca0*/  SEL R10, R11, R26, !P3 ;  /* 0x0000001a0b0a7207 */ /* 0x000fe40005800000 */
[----:B------:R-:W-:-:S07]  /*7cb0*/  SEL R26, R26, R11, !P3 ;  /* 0x0000000b1a1a7207 */ /* 0x000fce0005800000 */
.L_x_168:
[----:B------:R-:W-:Y:S01]  /*7cc0*/  LOP3.LUT P1, RZ, R7, 0xff, RZ, 0xc0, !PT ;  /* 0x000000ff07ff7812 */ /* 0x000fe2000782c0ff */
[----:B------:R-:W-:-:S12]  /*7cd0*/  IMAD.MOV.U32 R7, RZ, RZ, R26 ;  /* 0x000000ffff077224 */ /* 0x000fd800078e001a */
[----:B------:R-:W-:Y:S05]  /*7ce0*/  @P1 BRA `(.L_x_171) ;  /* 0xffffff9400201947 */ /* 0x000fea000383ffff */
[----:B------:R-:W-:Y:S05]  /*7cf0*/  EXIT ;  /* 0x000000000000794d */ /* 0x000fea0003800000 */
.L_x_7:
[----:B0-----:R-:W-:Y:S01]  /*7d00*/  ULDC.64 UR4, c[0x0][0x650] ;  /* 0x0001940000047ab9 */ /* 0x001fe20000000a00 */
        /* <DEDUP_REMOVED lines=25> */
.L_x_173:
[----:B------:R-:W0:Y:S01]  /*7ea0*/  LDC.64 R28, c[0x0][0x640] ;  /* 0x00019000ff1c7b82 */ /* 0x000e220000000a00 */
[-CC-:B------:R-:W-:Y:S01]  /*7eb0*/  SHF.R.U64 R21, R16, R10.reuse, R17.reuse ;  /* 0x0000000a10157219 */ /* 0x180fe20000001211 */
[----:B------:R-:W-:Y:S01]  /*7ec0*/  IMAD.MOV.U32 R27, RZ, RZ, 0x1 ;  /* 0x00000001ff1b7424 */ /* 0x000fe200078e00ff */
[----:B------:R-:W-:Y:S02]  /*7ed0*/  SHF.R.U32.HI R5, RZ, R10, R17 ;  /* 0x0000000aff057219 */ /* 0x000fe40000011611 */
[----:B------:R-:W-:-:S03]  /*7ee0*/  IADD3 R7, P0, RZ, -R21, RZ ;  /* 0x80000015ff077210 */ /* 0x000fc60007f1e0ff */
[----:B------:R-:W1:Y:S02]  /*7ef0*/  LDC R14, c[0x0][0x618] ;  /* 0x00018600ff0e7b82 */ /* 0x000e640000000800 */
[----:B------:R-:W-:Y:S02]  /*7f00*/  IMAD.X R5, RZ, RZ, ~R5, P0 ;  /* 0x000000ffff057224 */ /* 0x000fe400000e0e05 */
[----:B------:R-:W-:-:S04]  /*7f10*/  IMAD.WIDE.U32 R12, R7, R24, R2 ;  /* 0x00000018070c7225 */ /* 0x000fc800078e0002 */
[----:B------:R-:W2:Y:S01]  /*7f20*/  LDC R16, c[0x0][0x608] ;  /* 0x00018200ff107b82 */ /* 0x000ea20000000800 */
[----:B------:R-:W-:-:S04]  /*7f30*/  IMAD R10, R5, R24, RZ ;  /* 0x00000018050a7224 */ /* 0x000fc800078e02ff */
[----:B------:R-:W-:Y:S02]  /*7f40*/  IMAD R5, R7, R25, R10 ;  /* 0x0000001907057224 */ /* 0x000fe400078e020a */
[----:B------:R-:W-:Y:S01]  /*7f50*/  IMAD.MOV.U32 R7, RZ, RZ, -0x1 ;  /* 0xffffffffff077424 */ /* 0x000fe200078e00ff */
[----:B------:R-:W3:Y:S01]  /*7f60*/  LDC R26, c[0x0][0x658] ;  /* 0x00019600ff1a7b82 */ /* 0x000ee20000000800 */
[----:B------:R-:W-:Y:S01]  /*7f70*/  IMAD.IADD R5, R13, 0x1, R5 ;  /* 0x000000010d057824 */ /* 0x000fe200078e0205 */
[----:B0-----:R-:W-:-:S04]  /*7f80*/  ISETP.NE.U32.AND P0, PT, R28, RZ, PT ;  /* 0x000000ff1c00720c */ /* 0x001fc80003f05070 */
        /* <DEDUP_REMOVED lines=8> */
[-CC-:B---3--:R-:W-:Y:S02]  /*8010*/  SHF.R.U64 R24, R22, R26.reuse, R5.reuse ;  /* 0x0000001a16187219 */ /* 0x188fe40000001205 */
[-C--:B------:R-:W-:Y:S02]  /*8020*/  SHF.L.U32 R7, R7, R26.reuse, RZ ;  /* 0x0000001a07077219 */ /* 0x080fe400000006ff */
[----:B------:R-:W-:Y:S01]  /*8030*/  SHF.R.U32.HI R13, RZ, R26, R5 ;  /* 0x0000001aff0d7219 */ /* 0x000fe20000011605 */
[----:B------:R-:W-:Y:S01]  /*8040*/  IMAD.MOV.U32 R12, RZ, RZ, R24 ;  /* 0x000000ffff0c7224 */ /* 0x000fe200078e0018 */
[----:B------:R-:W-:Y:S01]  /*8050*/  LOP3.LUT R31, RZ, R7, RZ, 0x33, !PT ;  /* 0x00000007ff1f7212 */ /* 0x000fe200078e33ff */
[----:B------:R-:W3:Y:S01]  /*8060*/  LDC R30, c[0x0][0x610] ;  /* 0x00018400ff1e7b82 */ /* 0x000ee20000000800 */
[----:B------:R-:W-:Y:S05]  /*8070*/  @!P0 BRA `(.L_x_174) ;  /* 0x0000000000288947 */ /* 0x000fea0003800000 */
        /* <DEDUP_REMOVED lines=10> */
.L_x_174:
[----:B-1----:R-:W-:Y:S01]  /*8120*/  SHF.R.U64 R10, R12, R10, R13 ;  /* 0x0000000a0c0a7219 */ /* 0x002fe2000000120d */
[----:B0-----:R-:W-:Y:S01]  /*8130*/  VIADD R9, R23, 0xffffffff ;  /* 0xffffffff17097836 */ /* 0x001fe20000000000 */
[----:B------:R-:W-:Y:S01]  /*8140*/  SHF.L.U32 R27, R27, R26, RZ ;  /* 0x0000001a1b1b7219 */ /* 0x000fe200000006ff */
[----:B------:R-:W-:Y:S01]  /*8150*/  @P3 IMAD R11, R19, R20, R8 ;  /* 0x00000014130b3224 */ /* 0x000fe200078e0208 */
[----:B------:R-:W-:Y:S01]  /*8160*/  LOP3.LUT R5, R22, R31, RZ, 0xc0, !PT ;  /* 0x0000001f16057212 */ /* 0x000fe200078ec0ff */
[----:B------:R-:W-:Y:S01]  /*8170*/  IMAD.MOV R7, RZ, RZ, -R10 ;  /* 0x000000ffff077224 */ /* 0x000fe200078e0a0a */
[----:B------:R-:W-:Y:S01]  /*8180*/  LOP3.LUT R18, R18, R9, RZ, 0xc0, !PT ;  /* 0x0000000912127212 */ /* 0x000fe200078ec0ff */
[----:B------:R-:W-:Y:S02]  /*8190*/  IMAD.MOV.U32 R16, RZ, RZ, R21 ;  /* 0x000000ffff107224 */ /* 0x000fe400078e0015 */
[----:B------:R-:W-:Y:S02]  /*81a0*/  IMAD R10, R27, R10, R5 ;  /* 0x0000000a1b0a7224 */ /* 0x000fe400078e0205 */
[----:B--2---:R-:W-:-:S02]  /*81b0*/  IMAD R5, R7, R25, R24 ;  /* 0x0000001907057224 */ /* 0x004fc400078e0218 */
[----:B------:R-:W-:Y:S02]  /*81c0*/  IMAD.MOV.U32 R7, RZ, RZ, 0x1 ;  /* 0x00000001ff077424 */ /* 0x000fe400078e00ff */
[----:B---3--:R-:W-:Y:S02]  /*81d0*/  IMAD R11, R10, R30, R11 ;  /* 0x0000001e0a0b7224 */ /* 0x008fe400078e020b */
[----:B------:R-:W-:Y:S01]  /*81e0*/  IMAD R18, R5, R23, R18 ;  /* 0x0000001705127224 */ /* 0x000fe200078e0212 */
[----:B------:R-:W-:-:S04]  /*81f0*/  PRMT R5, R7, 0x7610, R5 ;  /* 0x0000761007057816 */ /* 0x000fc80000000005 */
[----:B------:R-:W-:Y:S02]  /*8200*/  SEL R7, R18, R11, !P3 ;  /* 0x0000000b12077207 */ /* 0x000fe40005800000 */
[----:B------:R-:W-:-:S07]  /*8210*/  SEL R18, R11, R18, !P3 ;  /* 0x000000120b127207 */ /* 0x000fce0005800000 */
.L_x_172:
[----:B------:R-:W-:-:S08]  /*8220*/  NOP ;  /* 0x0000000000007918 */ /* 0x000fd00000000000 */
[----:B------:R-:W0:-:S00]  /*8230*/  USETMAXREG.DEALLOC.CTAPOOL 0x28 ;  /* 0x00000028000079c8 */ /* 0x000e0000080e0500 */
[----:B0-----:R-:W-:-:S13]  /*8240*/  ISETP.NE.AND P0, PT, R6, RZ, PT ;  /* 0x000000ff0600720c */ /* 0x001fda0003f05270 */
[----:B------:R-:W-:Y:S05]  /*8250*/  @P0 EXIT ;  /* 0x000000000000094d */ /* 0x000fea0003800000 */
[----:B------:R-:W-:Y:S01]  /*8260*/  LOP3.LUT P0, RZ, R5, 0xff, RZ, 0xc0, !PT ;  /* 0x000000ff05ff7812 */ /* 0x000fe2000780c0ff */
[----:B------:R-:W-:Y:S02]  /*8270*/  IMAD.MOV.U32 R5, RZ, RZ, 0x1 ;  /* 0x00000001ff057424 */ /* 0x000fe400078e00ff */
[----:B------:R-:W-:-:S10]  /*8280*/  IMAD.MOV.U32 R17, RZ, RZ, RZ ;  /* 0x000000ffff117224 */ /* 0x000fd400078e00ff */
[----:B------:R-:W-:Y:S05]  /*8290*/  @!P0 BRA `(.L_x_175) ;  /* 0x0000000c00308947 */ /* 0x000fea0003800000 */
[----:B------:R-:W0:Y:S01]  /*82a0*/  LDC R5, c[0x0][0x28c] ;  /* 0x0000a300ff057b82 */ /* 0x000e220000000800 */
[----:B------:R-:W-:Y:S01]  /*82b0*/  ULDC UR5, c[0x0][0x658] ;  /* 0x0001960000057ab9 */ /* 0x000fe20000000800 */
[----:B------:R-:W-:Y:S01]  /*82c0*/  UMOV UR7, 0xffffffff ;  /* 0xffffffff00077882 */ /* 0x000fe20000000000 */
[----:B------:R-:W-:Y:S01]  /*82d0*/  ULDC UR6, c[0x0][0xc] ;  /* 0x0000030000067ab9 */ /* 0x000fe20000000800 */
[----:B------:R-:W-:Y:S01]  /*82e0*/  USHF.L.U32 UR8, UR7, UR5, URZ ;  /* 0x0000000507087299 */ /* 0x000fe2000800063f */
[----:B------:R-:W-:Y:S01]  /*82f0*/  BSSY B0, `(.L_x_175) ;  /* 0x00000c6000007945 */ /* 0x000fe20003800000 */
[----:B------:R-:W-:Y:S01]  /*8300*/  UMOV UR9, 0x1 ;  /* 0x0000000100097882 */ /* 0x000fe20000000000 */
[----:B------:R-:W-:Y:S01]  /*8310*/  ULDC UR7, c[0x0][0x10] ;  /* 0x0000040000077ab9 */ /* 0x000fe20000000800 */
[----:B------:R-:W1:Y:S01]  /*8320*/  S2UR UR10, SR_CgaCtaId ;  /* 0x00000000000a79c3 */ /* 0x000e620000008800 */
[----:B------:R-:W-:Y:S01]  /*8330*/  UIMAD.WIDE.U32 UR6, UR6, UR7, URZ ;  /* 0x00000007060672a5 */ /* 0x000fe2000f8e003f */
[----:B------:R-:W-:Y:S01]  /*8340*/  IMAD.MOV.U32 R14, RZ, RZ, 0x1 ;  /* 0x00000001ff0e7424 */ /* 0x000fe200078e00ff */
[----:B------:R-:W-:Y:S01]  /*8350*/  USHF.L.U32 UR18, UR9, UR5, URZ ;  /* 0x0000000509127299 */ /* 0x000fe2000800063f */
[----:B------:R-:W-:Y:S01]  /*8360*/  LOP3.LUT R15, R4, 0x2, RZ, 0xfc, !PT ;  /* 0x00000002040f7812 */ /* 0x000fe200078efcff */
[----:B------:R-:W-:Y:S01]  /*8370*/  IMAD.MOV.U32 R17, RZ, RZ, RZ ;  /* 0x000000ffff117224 */ /* 0x000fe200078e00ff */
[----:B------:R-:W-:Y:S01]  /*8380*/  ULDC UR5, c[0x0][0x14] ;  /* 0x0000050000057ab9 */ /* 0x000fe20000000800 */
[----:B------:R-:W-:Y:S01]  /*8390*/  ULDC UR4, c[0x0][0x600] ;  /* 0x0001800000047ab9 */ /* 0x000fe20000000800 */
[----:B------:R-:W-:-:S02]  /*83a0*/  UIMAD.WIDE.U32 UR20, UR6, UR5, URZ ;  /* 0x00000005061472a5 */ /* 0x000fc4000f8e003f */
[----:B------:R-:W-:Y:S02]  /*83b0*/  UIMAD UR13, UR7, UR5, URZ ;  /* 0x00000005070d72a4 */ /* 0x000fe4000f8e023f */
[----:B------:R-:W-:Y:S02]  /*83c0*/  UIADD3 UR4, UR4, -0x1, URZ ;  /* 0xffffffff04047890 */ /* 0x000fe4000fffe03f */
[----:B------:R-:W-:Y:S01]  /*83d0*/  ULOP3.LUT UR17, URZ, UR8, URZ, 0x33, !UPT ;  /* 0x000000083f117292 */ /* 0x000fe2000f8e333f */
[----:B0-----:R-:W-:Y:S01]  /*83e0*/  VIADD R5, R5, 0x1f ;  /* 0x0000001f05057836 */ /* 0x001fe20000000000 */
[----:B------:R-:W-:Y:S01]  /*83f0*/  UIADD3 UR13, UR21, UR13, URZ ;  /* 0x0000000d150d7290 */ /* 0x000fe2000fffe03f */
[----:B------:R-:W-:-:S03]  /*8400*/  ULDC.64 UR22, c[0x0][0x198] ;  /* 0x0000660000167ab9 */ /* 0x000fc60000000a00 */
[----:B------:R-:W-:Y:S01]  /*8410*/  SHF.R.S32.HI R6, RZ, 0x1f, R5 ;  /* 0x0000001fff067819 */ /* 0x000fe20000011405 */
[----:B-1----:R-:W-:-:S03]  /*8420*/  IMAD.U32 R11, RZ, RZ, UR10 ;  /* 0x0000000aff0b7e24 */ /* 0x002fc6000f8e00ff */
[----:B------:R-:W-:Y:S01]  /*8430*/  LEA.HI R6, R6, R5, RZ, 0x5 ;  /* 0x0000000506067211 */ /* 0x000fe200078f28ff */
[----:B------:R-:W-:-:S03]  /*8440*/  IMAD.MOV.U32 R5, RZ, RZ, 0x1 ;  /* 0x00000001ff057424 */ /* 0x000fc600078e00ff */
[----:B------:R-:W-:-:S05]  /*8450*/  SHF.R.S32.HI R10, RZ, 0x5, R6 ;  /* 0x00000005ff0a7819 */ /* 0x000fca0000011406 */
[----:B------:R-:W-:-:S07]  /*8460*/  VIADD R12, R10, 0x1 ;  /* 0x000000010a0c7836 */ /* 0x000fce0000000000 */
.L_x_186:
[----:B------:R-:W-:-:S03]  /*8470*/  UMOV UR5, 0xffffffff ;  /* 0xffffffff00057882 */ /* 0x000fc60000000000 */
[----:B------:R-:W-:Y:S05]  /*8480*/  BRA.DIV UR5, `(.L_x_176) ;  /* 0x0000000e05c87947 */ /* 0x000fea000b800000 */
[----:B------:R-:W-:-:S13]  /*8490*/  ELECT P0, URZ, PT ;  /* 0x00000000003f782f */ /* 0x000fda0003800000 */
.L_x_198:
[----:B------:R-:W0:Y:S01]  /*84a0*/  LDC R6, c[0x0][0x28c] ;  /* 0x0000a300ff067b82 */ /* 0x000e220000000800 */
[----:B------:R-:W-:Y:S01]  /*84b0*/  BSSY B1, `(.L_x_177) ;  /* 0x0000039000017945 */ /* 0x000fe20003800000 */
[----:B0-----:R-:W-:-:S13]  /*84c0*/  ISETP.LT.OR P0, PT, R6, 0x1, !P0 ;  /* 0x000000010600780c */ /* 0x001fda0004701670 */
[----:B------:R-:W-:Y:S05]  /*84d0*/  @P0 BRA `(.L_x_178) ;  /* 0x0000000000d80947 */ /* 0x000fea0003800000 */
[----:B------:R-:W-:Y:S02]  /*84e0*/  IMAD R18, R18, 0x2, R11 ;  /* 0x0000000212127824 */ /* 0x000fe400078e020b */
[----:B------:R-:W-:Y:S02]  /*84f0*/  IMAD.SHL.U32 R20, R7, 0x80, RZ ;  /* 0x0000008007147824 */ /* 0x000fe400078e00ff */
[----:B------:R-:W-:Y:S02]  /*8500*/  IMAD.MOV.U32 R23, RZ, RZ, RZ ;  /* 0x000000ffff177224 */ /* 0x000fe400078e00ff */
[----:B------:R-:W-:Y:S02]  /*8510*/  IMAD.MOV.U32 R6, RZ, RZ, R12 ;  /* 0x000000ffff067224 */ /* 0x000fe400078e000c */
[----:B------:R-:W-:Y:S02]  /*8520*/  IMAD.MOV.U32 R7, RZ, RZ, R5 ;  /* 0x000000ffff077224 */ /* 0x000fe400078e0005 */
[----:B------:R-:W-:-:S02]  /*8530*/  IMAD.MOV.U32 R8, RZ, RZ, R17 ;  /* 0x000000ffff087224 */ /* 0x000fc400078e0011 */
[----:B------:R-:W-:-:S07]  /*8540*/  IMAD.SHL.U32 R19, R18, 0x40, RZ ;  /* 0x0000004012137824 */ /* 0x000fce00078e00ff */
.L_x_181:
[----:B------:R-:W0:Y:S01]  /*8550*/  S2UR UR5, SR_CgaCtaId ;  /* 0x00000000000579c3 */ /* 0x000e220000008800 */
[----:B------:R-:W-:Y:S02]  /*8560*/  MOV R18, 0x400 ;  /* 0x0000040000127802 */ /* 0x000fe40000000f00 */
[----:B------:R-:W-:Y:S02]  /*8570*/  SHF.L.U32 R9, R7, 0x1f, RZ ;  /* 0x0000001f07097819 */ /* 0x000fe400000006ff */
[----:B------:R-:W-:-:S13]  /*8580*/  LOP3.LUT P1, RZ, R0, 0x7f, RZ, 0xc0, !PT ;  /* 0x0000007f00ff7812 */ /* 0x000fda000782c0ff */
[----:B------:R-:W1:Y:S01]  /*8590*/  @!P1 LDC R13, c[0x0][0x500] ;  /* 0x00014000ff0d9b82 */ /* 0x000e620000000800 */
[----:B0-----:R-:W-:-:S05]  /*85a0*/  IMAD.U32 R11, RZ, RZ, UR5 ;  /* 0x00000005ff0b7e24 */ /* 0x001fca000f8e00ff */
[----:B------:R-:W-:-:S05]  /*85b0*/  LEA R21, R11, R18, 0x18 ;  /* 0x000000120b157211 */ /* 0x000fca00078ec0ff */
[----:B------:R-:W-:-:S04]  /*85c0*/  IMAD R22, R8, 0x8, R21 ;  /* 0x0000000808167824 */ /* 0x000fc800078e0215 */
[----:B------:R-:W0:Y:S02]  /*85d0*/  SYNCS.PHASECHK.TRANS64.TRYWAIT P0, [R22+URZ+0x28], R9 ;  /* 0x00002809160075a7 */ /* 0x000e24000800017f */
[----:B01----:R-:W-:Y:S05]  /*85e0*/  @!P0 BRA `(.L_x_179) ;  /* 0x0000000c00908947 */ /* 0x003fea0003800000 */
.L_x_199:
[----:B0-----:R-:W-:Y:S01]  /*85f0*/  PRMT R9, R15, 0x9910, RZ ;  /* 0x000099100f097816 */ /* 0x001fe200000000ff */
[----:B------:R0:W-:Y:S03]  /*8600*/  @!P1 SYNCS.ARRIVE.TRANS64 RZ, [R22+URZ], R13 ;  /* 0x0000000d16ff99a7 */ /* 0x0001e6000800003f */
[----:B------:R-:W-:-:S13]  /*8610*/  ISETP.NE.AND P0, PT, R9, 0x2, PT ;  /* 0x000000020900780c */ /* 0x000fda0003f05270 */
[----:B0-----:R-:W-:Y:S05]  /*8620*/  @P0 BRA `(.L_x_180) ;  /* 0x0000000000040947 */ /* 0x001fea0003800000 */
[----:B------:R-:W-:Y:S01]  /*8630*/  BPT.TRAP 0x1 ;  /* 0x000000040000795c */ /* 0x000fe20000300000 */
.L_x_180:
[----:B------:R-:W-:Y:S01]  /*8640*/  IMAD.SHL.U32 R18, R8, 0x1000, RZ ;  /* 0x0000100008127824 */ /* 0x000fe200078e00ff */
[----:B------:R-:W-:Y:S01]  /*8650*/  R2UR UR8, R21 ;  /* 0x00000000150872ca */ /* 0x000fe200000e0000 */
[----:B------:R-:W-:Y:S01]  /*8660*/  VIADD R6, R6, 0xffffffff ;  /* 0xffffffff06067836 */ /* 0x000fe20000000000 */
[----:B------:R-:W-:Y:S01]  /*8670*/  R2UR UR9, R22 ;  /* 0x00000000160972ca */ /* 0x000fe200000e0000 */
[--C-:B------:R-:W-:Y:S01]  /*8680*/  IMAD R9, R11, 0x800, R18.reuse ;  /* 0x000008000b097824 */ /* 0x100fe200078e0212 */
[----:B------:R-:W-:Y:S01]  /*8690*/  IADD3 R18, R21, 0x5100, R18 ;  /* 0x0000510015127810 */ /* 0x000fe20007ffe012 */
[----:B------:R-:W-:Y:S01]  /*86a0*/  UIADD3 UR6, UP0, UR22, 0xf0, URZ ;  /* 0x000000f016067890 */ /* 0x000fe2000ff1e03f */
[----:B------:R-:W-:Y:S01]  /*86b0*/  R2UR UR11, R19 ;  /* 0x00000000130b72ca */ /* 0x000fe200000e0000 */
[----:B------:R-:W-:Y:S01]  /*86c0*/  UIADD3 UR24, UP1, UR22, 0x1f0, URZ ;  /* 0x000001f016187890 */ /* 0x000fe2000ff3e03f */
[----:B------:R-:W-:Y:S01]  /*86d0*/  R2UR UR5, R9 ;  /* 0x00000000090572ca */ /* 0x000fe200000e0000 */
[----:B------:R-:W-:Y:S01]  /*86e0*/  UIADD3.X UR7, URZ, UR23, URZ, UP0, !UPT ;  /* 0x000000173f077290 */ /* 0x000fe200087fe43f */
[C---:B------:R-:W-:Y:S01]  /*86f0*/  R2UR UR10, R23.reuse ;  /* 0x00000000170a72ca */ /* 0x040fe200000e0000 */
[----:B------:R-:W-:Y:S01]  /*8700*/  VIADD R8, R8, 0x1 ;  /* 0x0000000108087836 */ /* 0x000fe20000000000 */
[----:B------:R-:W-:Y:S01]  /*8710*/  R2UR UR12, R16 ;  /* 0x00000000100c72ca */ /* 0x000fe200000e0000 */
[----:B------:R-:W-:Y:S01]  /*8720*/  UIADD3.X UR25, URZ, UR23, URZ, UP1, !UPT ;  /* 0x000000173f197290 */ /* 0x000fe20008ffe43f */
[----:B------:R-:W-:Y:S01]  /*8730*/  R2UR UR16, R18 ;  /* 0x00000000121072ca */ /* 0x000fe200000e0000 */
[----:B------:R-:W-:Y:S01]  /*8740*/  UMOV UR14, 0x0 ;  /* 0x00000000000e7882 */ /* 0x000fe20000000000 */
[----:B------:R-:W-:Y:S01]  /*8750*/  R2UR UR19, R20 ;  /* 0x00000000141372ca */ /* 0x000fe200000e0000 */
[----:B------:R-:W-:Y:S01]  /*8760*/  UMOV UR15, 0x10000000 ;  /* 0x10000000000f7882 */ /* 0x000fe20000000000 */
[----:B------:R-:W-:Y:S01]  /*8770*/  ISETP.GT.AND P1, PT, R6, 0x1, PT ;  /* 0x000000010600780c */ /* 0x000fe20003f24270 */
[----:B------:R-:W-:Y:S01]  /*8780*/  VIADD R23, R23, 0x20 ;  /* 0x0000002017177836 */ /* 0x000fe20000000000 */
[----:B------:R-:W-:Y:S01]  /*8790*/  ISETP.NE.AND P0, PT, R8, 0x5, PT ;  /* 0x000000050800780c */ /* 0x000fe20003f05270 */
[----:B------:R-:W-:-:S03]  /*87a0*/  UIADD3 UR8, UR8, 0x100, UR5 ;  /* 0x0000010008087890 */ /* 0x000fc6000fffe005 */
[----:B------:R-:W-:Y:S01]  /*87b0*/  UMOV UR5, 0x30000 ;  /* 0x0003000000057882 */ /* 0x000fe20000000000 */
[----:B------:R-:W-:Y:S02]  /*87c0*/  SEL R18, RZ, 0x1, P0 ;  /* 0x00000001ff127807 */ /* 0x000fe40000000000 */
[----:B------:R-:W-:Y:S02]  /*87d0*/  SEL R8, R8, RZ, P0 ;  /* 0x000000ff08087207 */ /* 0x000fe40000000000 */
[----:B------:R-:W-:Y:S01]  /*87e0*/  LOP3.LUT R7, R7, R18, RZ, 0x3c, !PT ;  /* 0x0000001207077212 */ /* 0x000fe200078e3cff */
[----:B------:R0:W-:Y:S02]  /*87f0*/  UTMALDG.3D.MULTICAST [UR8], [UR6], UR5, desc[UR14] ;  /* 0x00000e08060073b4 */ /* 0x0001e40008011805 */
[----:B0-----:R-:W-:Y:S01]  /*8800*/  UMOV UR8, UR16 ;  /* 0x0000001000087c82 */ /* 0x001fe20008000000 */
[----:B------:R-:W-:Y:S02]  /*8810*/  UMOV UR11, UR19 ;  /* 0x00000013000b7c82 */ /* 0x000fe40008000000 */
[----:B------:R0:W-:Y:S02]  /*8820*/  UTMALDG.3D [UR8], [UR24], desc[UR14] ;  /* 0x00000e08180075b4 */ /* 0x0001e40008011000 */
[----:B0-----:R-:W-:Y:S05]  /*8830*/  @P1 BRA `(.L_x_181) ;  /* 0xfffffffc00441947 */ /* 0x001fea000383ffff */
.L_x_178:
[----:B------:R-:W-:Y:S05]  /*8840*/  BSYNC B1 ;  /* 0x0000000000017941 */ /* 0x000fea0003800000 */
.L_x_177:
[----:B------:R-:W-:Y:S01]  /*8850*/  LOP3.LUT P1, RZ, R14, 0xff, RZ, 0xc0, !PT ;  /* 0x000000ff0eff7812 */ /* 0x000fe2000782c0ff */
[C---:B------:R-:W-:Y:S01]  /*8860*/  IMAD.IADD R17, R10.reuse, 0x1, R17 ;  /* 0x000000010a117824 */ /* 0x040fe200078e0211 */
[----:B------:R-:W-:Y:S01]  /*8870*/  ULDC.64 UR6, c[0x0][0x650] ;  /* 0x0001940000067ab9 */ /* 0x000fe20000000a00 */
[C---:B------:R-:W-:Y:S01]  /*8880*/  ISETP.GE.U32.AND P2, PT, R10.reuse, 0x5, PT ;  /* 0x000000050a00780c */ /* 0x040fe20003f46070 */
[----:B------:R-:W-:Y:S01]  /*8890*/  BSSY B1, `(.L_x_182) ;  /* 0x0000069000017945 */ /* 0x000fe20003800000 */
[----:B------:R-:W-:Y:S01]  /*88a0*/  IMAD.MOV.U32 R18, RZ, RZ, -0x1 ;  /* 0xffffffffff127424 */ /* 0x000fe200078e00ff */
[----:B------:R-:W-:Y:S01]  /*88b0*/  ISETP.GT.U32.AND P0, PT, R17, 0x4, PT ;  /* 0x000000041100780c */ /* 0x000fe20003f04070 */
[----:B------:R-:W-:Y:S01]  /*88c0*/  IMAD.MOV.U32 R16, RZ, RZ, -0x1 ;  /* 0xffffffffff107424 */ /* 0x000fe200078e00ff */
[----:B------:R-:W-:Y:S02]  /*88d0*/  PRMT R14, RZ, 0x7610, R14 ;  /* 0x00007610ff0e7816 */ /* 0x000fe4000000000e */
[----:B------:R-:W-:-:S03]  /*88e0*/  ISETP.LT.U32.AND P0, PT, R10, 0x5, P0 ;  /* 0x000000050a00780c */ /* 0x000fc60000701070 */
[----:B------:R-:W0:Y:S01]  /*88f0*/  @P1 S2R R11, SR_CgaCtaId ;  /* 0x00000000000b1919 */ /* 0x000e220000008800 */
[----:B------:R-:W-:-:S04]  /*8900*/  @P1 MOV R6, 0x400 ;  /* 0x0000040000061802 */ /* 0x000fc80000000f00 */
[----:B0-----:R-:W-:Y:S01]  /*8910*/  @P1 LEA R8, R11, R6, 0x18 ;  /* 0x000000060b081211 */ /* 0x001fe200078ec0ff */
[----:B------:R-:W-:Y:S01]  /*8920*/  IMAD.WIDE.U32 R6, R17, -0x33333333, RZ ;  /* 0xcccccccd11067825 */ /* 0x000fe200078e00ff */
[----:B------:R-:W-:Y:S02]  /*8930*/  SEL R6, RZ, 0x1, !P0 ;  /* 0x00000001ff067807 */ /* 0x000fe40004000000 */
[----:B------:R0:W-:Y:S01]  /*8940*/  @P1 SYNCS.ARRIVE.TRANS64.A1T0 RZ, [R8+URZ+0x68], RZ ;  /* 0x000068ff08ff19a7 */ /* 0x0001e2000810003f */
[----:B------:R-:W-:Y:S02]  /*8950*/  IADD3 R2, P1, R2, UR20, RZ ;  /* 0x0000001402027c10 */ /* 0x000fe4000ff3e0ff */
[----:B------:R-:W-:Y:S02]  /*8960*/  LOP3.LUT R5, R5, R6, RZ, 0x3c, !PT ;  /* 0x0000000605057212 */ /* 0x000fe400078e3cff */
[----:B------:R-:W-:Y:S02]  /*8970*/  IADD3.X R3, R3, UR13, RZ, P1, !PT ;  /* 0x0000000d03037c10 */ /* 0x000fe40008ffe4ff */
[----:B------:R-:W-:-:S02]  /*8980*/  ISETP.GE.U32.AND P0, PT, R2, UR6, PT ;  /* 0x0000000602007c0c */ /* 0x000fc4000bf06070 */
[----:B0-----:R-:W-:Y:S01]  /*8990*/  SHF.R.U32.HI R8, RZ, 0x2, R7 ;  /* 0x00000002ff087819 */ /* 0x001fe20000011607 */
[----:B------:R-:W-:Y:S01]  /*89a0*/  IMAD.MOV.U32 R7, RZ, RZ, -0x1 ;  /* 0xffffffffff077424 */ /* 0x000fe200078e00ff */
[----:B------:R-:W-:Y:S02]  /*89b0*/  ISETP.GE.U32.AND.EX P0, PT, R3, UR7, PT, P0 ;  /* 0x0000000703007c0c */ /* 0x000fe4000bf06100 */
[----:B------:R-:W-:Y:S01]  /*89c0*/  @P2 LOP3.LUT R5, R5, 0x1, R8, 0x78, !PT ;  /* 0x0000000105052812 */ /* 0x000fe200078e7808 */
[----:B------:R-:W-:Y:S01]  /*89d0*/  IMAD R17, R8, -0x5, R17 ;  /* 0xfffffffb08117824 */ /* 0x000fe200078e0211 */
[----:B------:R-:W-:-:S09]  /*89e0*/  PRMT R6, RZ, 0x7610, R6 ;  /* 0x00007610ff067816 */ /* 0x000fd20000000006 */
[----:B------:R-:W-:Y:S05]  /*89f0*/  @P0 BRA `(.L_x_183) ;  /* 0x0000000400480947 */ /* 0x000fea0003800000 */
[----:B------:R-:W0:Y:S01]  /*8a00*/  S2R R18, SR_CTAID.X ;  /* 0x0000000000127919 */ /* 0x000e220000002500 */
[----:B------:R-:W-:Y:S01]  /*8a10*/  ULDC.64 UR6, c[0x0][0x628] ;  /* 0x00018a0000067ab9 */ /* 0x000fe20000000a00 */
[----:B------:R-:W1:Y:S01]  /*8a20*/  LDC R19, c[0x0][0x144] ;  /* 0x00005100ff137b82 */ /* 0x000e620000000800 */
[----:B------:R-:W-:Y:S01]  /*8a30*/  ISETP.NE.U32.AND P0, PT, RZ, UR6, PT ;  /* 0x00000006ff007c0c */ /* 0x000fe2000bf05070 */
[----:B------:R-:W2:Y:S01]  /*8a40*/  S2R R13, SR_CTAID.Y ;  /* 0x00000000000d7919 */ /* 0x000ea20000002600 */
[----:B------:R-:W-:Y:S01]  /*8a50*/  ULDC UR8, c[0x0][0x630] ;  /* 0x00018c0000087ab9 */ /* 0x000fe20000000800 */
[----:B------:R-:W-:Y:S01]  /*8a60*/  ULDC UR9, c[0x0][0x150] ;  /* 0x0000540000097ab9 */ /* 0x000fe20000000800 */
[----:B------:R-:W-:Y:S01]  /*8a70*/  ISETP.NE.AND.EX P0, PT, RZ, UR7, PT, P0 ;  /* 0x00000007ff007c0c */ /* 0x000fe2000bf05300 */
[----:B------:R-:W-:Y:S02]  /*8a80*/  IMAD.MOV.U32 R6, RZ, RZ, R2 ;  /* 0x000000ffff067224 */ /* 0x000fe400078e0002 */
[----:B------:R-:W-:Y:S01]  /*8a90*/  IMAD.MOV.U32 R7, RZ, RZ, R3 ;  /* 0x000000ffff077224 */ /* 0x000fe200078e0003 */
[----:B0-----:R-:W-:-:S09]  /*8aa0*/  I2FP.F32.U32 R20, R18 ;  /* 0x0000001200147245 */ /* 0x001fd20000201000 */
[----:B------:R-:W-:Y:S05]  /*8ab0*/  @!P0 BRA `(.L_x_184) ;  /* 0x0000000000288947 */ /* 0x000fea0003800000 */
[----:B------:R-:W-:Y:S02]  /*8ac0*/  ULDC UR5, c[0x0][0x634] ;  /* 0x00018d0000057ab9 */ /* 0x000fe40000000800 */
[----:B------:R-:W-:-:S05]  /*8ad0*/  IADD3 R7, P0, R2, UR5, RZ ;  /* 0x0000000502077c10 */ /* 0x000fca000ff1e0ff */
[----:B------:R-:W-:-:S04]  /*8ae0*/  IMAD.X R21, RZ, RZ, R3, P0 ;  /* 0x000000ffff157224 */ /* 0x000fc800000e0603 */
[----:B------:R-:W-:-:S04]  /*8af0*/  IMAD.WIDE.U32 R8, R21, UR6, RZ ;  /* 0x0000000615087c25 */ /* 0x000fc8000f8e00ff */
[----:B------:R-:W-:-:S04]  /*8b00*/  IMAD.WIDE.U32 R8, P0, R7, UR7, R8 ;  /* 0x0000000707087c25 */ /* 0x000fc8000f800008 */
[----:B------:R-:W-:-:S04]  /*8b10*/  IMAD.WIDE.U32 R6, R7, UR6, RZ ;  /* 0x0000000607067c25 */ /* 0x000fc8000f8e00ff */
[----:B------:R-:W-:Y:S01]  /*8b20*/  IMAD.MOV.U32 R6, RZ, RZ, R9 ;  /* 0x000000ffff067224 */ /* 0x000fe200078e0009 */
[----:B------:R-:W-:Y:S01]  /*8b30*/  IADD3 RZ, P1, R7, R8, RZ ;  /* 0x0000000807ff7210 */ /* 0x000fe20007f3e0ff */
[----:B------:R-:W-:-:S04]  /*8b40*/  IMAD.X R7, RZ, RZ, RZ, P0 ;  /* 0x000000ffff077224 */ /* 0x000fc800000e06ff */
[----:B------:R-:W-:-:S08]  /*8b50*/  IMAD.WIDE.U32.X R6, R21, UR7, R6, P1 ;  /* 0x0000000715067c25 */ /* 0x000fd000088e0406 */
.L_x_184:
[----:B------:R-:W-:Y:S01]  /*8b60*/  FMUL R20, R20, UR9 ;  /* 0x0000000914147c20 */ /* 0x000fe20008400000 */
[--C-:B------:R-:W-:Y:S01]  /*8b70*/  SHF.R.U64 R16, R6, UR8, R7.reuse ;  /* 0x0000000806107c19 */ /* 0x100fe20008001207 */
[----:B------:R-:W-:Y:S01]  /*8b80*/  ULDC.64 UR6, c[0x0][0x620] ;  /* 0x0001880000067ab9 */ /* 0x000fe20000000a00 */
[----:B------:R-:W-:Y:S01]  /*8b90*/  SHF.R.U32.HI R6, RZ, UR8, R7 ;  /* 0x00000008ff067c19 */ /* 0x000fe20008011607 */
[----:B------:R-:W-:Y:S01]  /*8ba0*/  ULDC.64 UR8, c[0x0][0x640] ;  /* 0x0001900000087ab9 */ /* 0x000fe20000000a00 */
[----:B------:R-:W-:Y:S01]  /*8bb0*/  IADD3 R7, P0, RZ, -R16, RZ ;  /* 0x80000010ff077210 */ /* 0x000fe20007f1e0ff */
[----:B------:R-:W0:Y:S01]  /*8bc0*/  F2I.U32.TRUNC.NTZ R20, R20 ;  /* 0x0000001400147305 */ /* 0x000e22000020f000 */
[----:B------:R-:W3:Y:S01]  /*8bd0*/  LDC R22, c[0x0][0x148] ;  /* 0x00005200ff167b82 */ /* 0x000ee20000000800 */
[----:B------:R-:W-:Y:S02]  /*8be0*/  ULDC UR5, c[0x0][0x618] ;  /* 0x0001860000057ab9 */ /* 0x000fe40000000800 */
[----:B------:R-:W-:Y:S01]  /*8bf0*/  IMAD.X R6, RZ, RZ, ~R6, P0 ;  /* 0x000000ffff067224 */ /* 0x000fe200000e0e06 */
[----:B------:R-:W-:-:S03]  /*8c00*/  ISETP.NE.U32.AND P0, PT, RZ, UR8, PT ;  /* 0x00000008ff007c0c */ /* 0x000fc6000bf05070 */
[----:B------:R-:W-:Y:S01]  /*8c10*/  IMAD R6, R6, UR6, RZ ;  /* 0x0000000606067c24 */ /* 0x000fe2000f8e02ff */
[----:B------:R-:W-:-:S03]  /*8c20*/  ISETP.NE.AND.EX P0, PT, RZ, UR9, PT, P0 ;  /* 0x00000009ff007c0c */ /* 0x000fc6000bf05300 */
[C---:B------:R-:W-:Y:S02]  /*8c30*/  IMAD R9, R7.reuse, UR7, R6 ;  /* 0x0000000707097c24 */ /* 0x040fe4000f8e0206 */
[----:B------:R-:W-:Y:S01]  /*8c40*/  IMAD.WIDE.U32 R6, R7, UR6, R2 ;  /* 0x0000000607067c25 */ /* 0x000fe2000f8e0002 */
[----:B------:R-:W-:-:S03]  /*8c50*/  ULDC UR6, c[0x0][0x154] ;  /* 0x0000550000067ab9 */ /* 0x000fc60000000800 */
[----:B0-----:R-:W-:Y:S02]  /*8c60*/  IMAD.MOV R8, RZ, RZ, -R20 ;  /* 0x000000ffff087224 */ /* 0x001fe400078e0a14 */
[----:B------:R-:W-:Y:S02]  /*8c70*/  IMAD.IADD R7, R7, 0x1, R9 ;  /* 0x0000000107077824 */ /* 0x000fe400078e0209 */
[----:B-1----:R-:W-:Y:S01]  /*8c80*/  IMAD R18, R19, R8, R18 ;  /* 0x0000000813127224 */ /* 0x002fe200078e0212 */
[----:B--2---:R-:W-:Y:S02]  /*8c90*/  I2FP.F32.U32 R8, R13 ;  /* 0x0000000d00087245 */ /* 0x004fe40000201000 */
[--C-:B------:R-:W-:Y:S02]  /*8ca0*/  SHF.R.U64 R19, R6, UR5, R7.reuse ;  /* 0x0000000506137c19 */ /* 0x100fe40008001207 */
[----:B------:R-:W-:Y:S01]  /*8cb0*/  SHF.R.U32.HI R6, RZ, UR5, R7 ;  /* 0x00000005ff067c19 */ /* 0x000fe20008011607 */
[----:B------:R-:W-:Y:S01]  /*8cc0*/  FMUL R8, R8, UR6 ;  /* 0x0000000608087c20 */ /* 0x000fe20008400000 */
[----:B------:R-:W-:-:S02]  /*8cd0*/  ULDC UR5, c[0x0][0x608] ;  /* 0x0001820000057ab9 */ /* 0x000fc40000000800 */
[--C-:B------:R-:W-:Y:S01]  /*8ce0*/  SHF.R.U64 R21, R19, UR5, R6.reuse ;  /* 0x0000000513157c19 */ /* 0x100fe20008001206 */
[----:B------:R0:W1:Y:S01]  /*8cf0*/  F2I.U32.TRUNC.NTZ R24, R8 ;  /* 0x0000000800187305 */ /* 0x000062000020f000 */
[----:B------:R-:W-:Y:S01]  /*8d00*/  SHF.R.U32.HI R6, RZ, UR5, R6 ;  /* 0x00000005ff067c19 */ /* 0x000fe20008011606 */
[----:B------:R-:W-:-:S03]  /*8d10*/  ULDC UR5, c[0x0][0x658] ;  /* 0x0001960000057ab9 */ /* 0x000fc60000000800 */
[--C-:B------:R-:W-:Y:S02]  /*8d20*/  SHF.R.U64 R20, R21, UR5, R6.reuse ;  /* 0x0000000515147c19 */ /* 0x100fe40008001206 */
[----:B------:R-:W-:-:S03]  /*8d30*/  SHF.R.U32.HI R23, RZ, UR5, R6 ;  /* 0x00000005ff177c19 */ /* 0x000fc60008011606 */
[----:B------:R-:W-:Y:S02]  /*8d40*/  IMAD.MOV.U32 R6, RZ, RZ, R20 ;  /* 0x000000ffff067224 */ /* 0x000fe400078e0014 */
[----:B------:R-:W-:Y:S01]  /*8d50*/  IMAD.MOV.U32 R7, RZ, RZ, R23 ;  /* 0x000000ffff077224 */ /* 0x000fe200078e0017 */
[----:B0-----:R-:W-:Y:S06]  /*8d60*/  @!P0 BRA `(.L_x_185) ;  /* 0x0000000000288947 */ /* 0x001fec0003800000 */
        /* <DEDUP_REMOVED lines=10> */
.L_x_185:
[----:B------:R-:W-:Y:S01]  /*8e10*/  ULDC UR5, c[0x0][0x648] ;  /* 0x0001920000057ab9 */ /* 0x000fe20000000800 */
[----:B------:R-:W-:Y:S01]  /*8e20*/  LOP3.LUT R21, R21, UR17, RZ, 0xc0, !PT ;  /* 0x0000001115157c12 */ /* 0x000fe2000f8ec0ff */
[----:B-1----:R-:W-:Y:S01]  /*8e30*/  IMAD.MOV R24, RZ, RZ, -R24 ;  /* 0x000000ffff187224 */ /* 0x002fe200078e0a18 */
[----:B------:R-:W-:Y:S01]  /*8e40*/  SHF.R.U64 R6, R6, UR5, R7 ;  /* 0x0000000506067c19 */ /* 0x000fe20008001207 */
[----:B------:R-:W-:Y:S01]  /*8e50*/  ULDC UR5, c[0x0][0x638] ;  /* 0x00018e0000057ab9 */ /* 0x000fe20000000800 */
[----:B------:R-:W-:Y:S01]  /*8e60*/  LOP3.LUT R9, R19, UR4, RZ, 0xc0, !PT ;  /* 0x0000000413097c12 */ /* 0x000fe2000f8ec0ff */
[----:B---3--:R-:W-:Y:S01]  /*8e70*/  @P3 IMAD R18, R22, R24, R13 ;  /* 0x0000001816123224 */ /* 0x008fe200078e020d */
[----:B------:R-:W-:Y:S01]  /*8e80*/  ULDC UR6, c[0x0][0x610] ;  /* 0x0001840000067ab9 */ /* 0x000fe20000000800 */
[----:B------:R-:W-:Y:S02]  /*8e90*/  IMAD.MOV R7, RZ, RZ, -R6 ;  /* 0x000000ffff077224 */ /* 0x000fe400078e0a06 */
[----:B------:R-:W-:-:S02]  /*8ea0*/  IMAD R21, R6, UR18, R21 ;  /* 0x0000001206157c24 */ /* 0x000fc4000f8e0215 */
[----:B------:R-:W-:Y:S01]  /*8eb0*/  IMAD R20, R7, UR5, R20 ;  /* 0x0000000507147c24 */ /* 0x000fe2000f8e0214 */
[----:B------:R-:W-:Y:S01]  /*8ec0*/  ULDC UR5, c[0x0][0x600] ;  /* 0x0001800000057ab9 */ /* 0x000fe20000000800 */
[----:B------:R-:W-:Y:S02]  /*8ed0*/  IMAD R18, R21, UR6, R18 ;  /* 0x0000000615127c24 */ /* 0x000fe4000f8e0212 */
[----:B------:R-:W-:Y:S02]  /*8ee0*/  IMAD R9, R20, UR5, R9 ;  /* 0x0000000514097c24 */ /* 0x000fe4000f8e0209 */
[----:B------:R-:W-:-:S03]  /*8ef0*/  IMAD.MOV.U32 R6, RZ, RZ, 0x1 ;  /* 0x00000001ff067424 */ /* 0x000fc600078e00ff */
[----:B------:R-:W-:Y:S02]  /*8f00*/  SEL R7, R9, R18, !P3 ;  /* 0x0000001209077207 */ /* 0x000fe40005800000 */
[----:B------:R-:W-:-:S07]  /*8f10*/  SEL R18, R18, R9, !P3 ;  /* 0x0000000912127207 */ /* 0x000fce0005800000 */
.L_x_183:
[----:B------:R-:W-:Y:S05]  /*8f20*/  BSYNC B1 ;  /* 0x0000000000017941 */ /* 0x000fea0003800000 */
.L_x_182:
[----:B------:R-:W-:-:S13]  /*8f30*/  LOP3.LUT P0, RZ, R6, 0xff, RZ, 0xc0, !PT ;  /* 0x000000ff06ff7812 */ /* 0x000fda000780c0ff */
[----:B------:R-:W-:Y:S05]  /*8f40*/  @P0 BRA `(.L_x_186) ;  /* 0xfffffff400480947 */ /* 0x000fea000383ffff */
[----:B------:R-:W-:Y:S05]  /*8f50*/  BSYNC B0 ;  /* 0x0000000000007941 */ /* 0x000fea0003800000 */
.L_x_175:
[----:B------:R-:W-:-:S03]  /*8f60*/  UMOV UR5, 0xffffffff ;  /* 0xffffffff00057882 */ /* 0x000fc60000000000 */
[----:B------:R-:W-:Y:S05]  /*8f70*/  BRA.DIV UR5, `(.L_x_187) ;  /* 0x0000000605407947 */ /* 0x000fea000b800000 */
[----:B------:R-:W-:-:S13]  /*8f80*/  ELECT P0, URZ, PT ;  /* 0x00000000003f782f */ /* 0x000fda0003800000 */
.L_x_202:
[----:B------:R-:W-:Y:S04]  /*8f90*/  BSSY B0, `(.L_x_188) ;  /* 0x0000034000007945 */ /* 0x000fe80003800000 */
[----:B------:R-:W-:Y:S05]  /*8fa0*/  @!P0 BRA `(.L_x_189) ;  /* 0x0000000000c88947 */ /* 0x000fea0003800000 */
[----:B------:R-:W-:-:S04]  /*8fb0*/  LOP3.LUT R4, R4, 0x2, RZ, 0xfc, !PT ;  /* 0x0000000204047812 */ /* 0x000fc800078efcff */
[----:B------:R-:W-:-:S13]  /*8fc0*/  ISETP.NE.AND P0, PT, R4, 0x3, PT ;  /* 0x000000030400780c */ /* 0x000fda0003f05270 */
[----:B------:R-:W-:Y:S05]  /*8fd0*/  @!P0 BRA `(.L_x_190) ;  /* 0x0000000000048947 */ /* 0x000fea0003800000 */
[----:B------:R-:W-:Y:S01]  /*8fe0*/  BPT.TRAP 0x1 ;  /* 0x000000040000795c */ /* 0x000fe20000300000 */
.L_x_190:
[----:B------:R-:W0:Y:S01]  /*8ff0*/  S2R R3, SR_CgaCtaId ;  /* 0x0000000000037919 */ /* 0x000e220000008800 */
[----:B------:R-:W-:-:S04]  /*9000*/  MOV R0, 0x400 ;  /* 0x0000040000007802 */ /* 0x000fc80000000f00 */
[----:B0-----:R-:W-:Y:S02]  /*9010*/  LEA R0, R3, R0, 0x18 ;  /* 0x0000000003007211 */ /* 0x001fe400078ec0ff */
[----:B------:R-:W-:-:S03]  /*9020*/  SHF.L.U32 R3, R5, 0x1f, RZ ;  /* 0x0000001f05037819 */ /* 0x000fc600000006ff */
[----:B------:R-:W-:-:S04]  /*9030*/  VIADD R0, R0, 0x28 ;  /* 0x0000002800007836 */ /* 0x000fc80000000000 */
[C---:B------:R-:W-:Y:S02]  /*9040*/  IMAD R6, R17.reuse, 0x8, R0 ;  /* 0x0000000811067824 */ /* 0x040fe400078e0200 */
[----:B------:R-:W-:Y:S02]  /*9050*/  VIADD R17, R17, 0x1 ;  /* 0x0000000111117836 */ /* 0x000fe40000000000 */
[----:B------:R-:W0:Y:S03]  /*9060*/  SYNCS.PHASECHK.TRANS64.TRYWAIT P0, [R6+URZ], R3 ;  /* 0x00000003060075a7 */ /* 0x000e26000800017f */
[----:B------:R-:W-:-:S04]  /*9070*/  ISETP.NE.AND P1, PT, R17, 0x5, PT ;  /* 0x000000051100780c */ /* 0x000fc80003f25270 */
[----:B------:R-:W-:Y:S02]  /*9080*/  SEL R2, RZ, 0x1, P1 ;  /* 0x00000001ff027807 */ /* 0x000fe40000800000 */
[----:B------:R-:W-:Y:S02]  /*9090*/  SEL R17, R17, RZ, P1 ;  /* 0x000000ff11117207 */ /* 0x000fe40000800000 */
[----:B------:R-:W-:-:S03]  /*90a0*/  LOP3.LUT R8, R5, R2, RZ, 0x3c, !PT ;  /* 0x0000000205087212 */ /* 0x000fc600078e3cff */
[----:B------:R-:W-:Y:S01]  /*90b0*/  IMAD R7, R17, 0x8, R0 ;  /* 0x0000000811077824 */ /* 0x000fe200078e0200 */
[----:B------:R-:W-:Y:S01]  /*90c0*/  SHF.L.U32 R4, R8, 0x1f, RZ ;  /* 0x0000001f08047819 */ /* 0x000fe200000006ff */
[----:B0-----:R-:W-:Y:S06]  /*90d0*/  @!P0 BRA `(.L_x_191) ;  /* 0x0000000400088947 */ /* 0x001fec0003800000 */
.L_x_203:
[----:B------:R-:W1:Y:S01]  /*90e0*/  SYNCS.PHASECHK.TRANS64.TRYWAIT P0, [R7+URZ], R4 ;  /* 0x00000004070075a7 */ /* 0x000e62000800017f */
[----:B------:R-:W-:-:S05]  /*90f0*/  VIADD R2, R17, 0x1 ;  /* 0x0000000111027836 */ /* 0x000fca0000000000 */
[----:B------:R-:W-:-:S04]  /*9100*/  ISETP.NE.AND P1, PT, R2, 0x5, PT ;  /* 0x000000050200780c */ /* 0x000fc80003f25270 */
[----:B0-----:R-:W-:Y:S02]  /*9110*/  SEL R3, RZ, 0x1, P1 ;  /* 0x00000001ff037807 */ /* 0x001fe40000800000 */
[----:B------:R-:W-:Y:S02]  /*9120*/  SEL R9, R2, RZ, P1 ;  /* 0x000000ff02097207 */ /* 0x000fe40000800000 */
[----:B------:R-:W-:-:S03]  /*9130*/  LOP3.LUT R8, R8, R3, RZ, 0x3c, !PT ;  /* 0x0000000308087212 */ /* 0x000fc600078e3cff */
[----:B------:R-:W-:Y:S01]  /*9140*/  IMAD R10, R9, 0x8, R0 ;  /* 0x00000008090a7824 */ /* 0x000fe200078e0200 */
[----:B------:R-:W-:Y:S01]  /*9150*/  SHF.L.U32 R5, R8, 0x1f, RZ ;  /* 0x0000001f08057819 */ /* 0x000fe200000006ff */
[----:B-1----:R-:W-:Y:S06]  /*9160*/  @!P0 BRA `(.L_x_192) ;  /* 0x0000000000f88947 */ /* 0x002fec0003800000 */
.L_x_204:
[----:B------:R-:W1:Y:S01]  /*9170*/  SYNCS.PHASECHK.TRANS64.TRYWAIT P0, [R10+URZ], R5 ;  /* 0x000000050a0075a7 */ /* 0x000e62000800017f */
[----:B------:R-:W-:-:S05]  /*9180*/  VIADD R2, R9, 0x1 ;  /* 0x0000000109027836 */ /* 0x000fca0000000000 */
[----:B------:R-:W-:-:S04]  /*9190*/  ISETP.NE.AND P1, PT, R2, 0x5, PT ;  /* 0x000000050200780c */ /* 0x000fc80003f25270 */
[----:B------:R-:W-:Y:S02]  /*91a0*/  SEL R3, RZ, 0x1, P1 ;  /* 0x00000001ff037807 */ /* 0x000fe40000800000 */
[----:B0-----:R-:W-:Y:S02]  /*91b0*/  SEL R7, R2, RZ, P1 ;  /* 0x000000ff02077207 */ /* 0x001fe40000800000 */
[----:B------:R-:W-:-:S03]  /*91c0*/  LOP3.LUT R9, R8, R3, RZ, 0x3c, !PT ;  /* 0x0000000308097212 */ /* 0x000fc600078e3cff */
[----:B------:R-:W-:Y:S01]  /*91d0*/  IMAD R11, R7, 0x8, R0 ;  /* 0x00000008070b7824 */ /* 0x000fe200078e0200 */
[----:B------:R-:W-:Y:S01]  /*91e0*/  SHF.L.U32 R6, R9, 0x1f, RZ ;  /* 0x0000001f09067819 */ /* 0x000fe200000006ff */
[----:B-1----:R-:W-:Y:S06]  /*91f0*/  @!P0 BRA `(.L_x_193) ;  /* 0x0000000000e88947 */ /* 0x002fec0003800000 */
.L_x_205:
[----:B------:R-:W1:Y:S01]  /*9200*/  SYNCS.PHASECHK.TRANS64.TRYWAIT P0, [R11+URZ], R6 ;  /* 0x000000060b0075a7 */ /* 0x000e62000800017f */
[----:B------:R-:W-:-:S05]  /*9210*/  VIADD R2, R7, 0x1 ;  /* 0x0000000107027836 */ /* 0x000fca0000000000 */
[----:B------:R-:W-:-:S04]  /*9220*/  ISETP.NE.AND P1, PT, R2, 0x5, PT ;  /* 0x000000050200780c */ /* 0x000fc80003f25270 */
[----:B------:R-:W-:Y:S02]  /*9230*/  SEL R4, RZ, 0x1, P1 ;  /* 0x00000001ff047807 */ /* 0x000fe40000800000 */
[----:B------:R-:W-:Y:S02]  /*9240*/  SEL R3, R2, RZ, P1 ;  /* 0x000000ff02037207 */ /* 0x000fe40000800000 */
[----:B------:R-:W-:Y:S01]  /*9250*/  LOP3.LUT R4, R9, R4, RZ, 0x3c, !PT ;  /* 0x0000000409047212 */ /* 0x000fe200078e3cff */
[----:B-1----:R-:W-:Y:S06]  /*9260*/  @!P0 BRA `(.L_x_194) ;  /* 0x0000000000e08947 */ /* 0x002fec0003800000 */
.L_x_206:
[----:B------:R-:W-:Y:S01]  /*9270*/  IMAD R3, R3, 0x8, R0 ;  /* 0x0000000803037824 */ /* 0x000fe200078e0200 */
[----:B------:R-:W-:-:S07]  /*9280*/  SHF.L.U32 R0, R4, 0x1f, RZ ;  /* 0x0000001f04007819 */ /* 0x000fce00000006ff */
.L_x_195:
[----:B--2---:R2:W3:Y:S02]  /*9290*/  SYNCS.PHASECHK.TRANS64.TRYWAIT P0, [R3+URZ], R0 ;  /* 0x00000000030075a7 */ /* 0x0044e4000800017f */
[----:B---3--:R-:W-:Y:S05]  /*92a0*/  @!P0 NANOSLEEP.SYNCS 0x989680 ;  /* 0x009896800000895d */ /* 0x008fea0003900000 */
[----:B------:R-:W3:Y:S02]  /*92b0*/  @!P0 SYNCS.PHASECHK.TRANS64 P0, [R3+URZ], R0 ;  /* 0x00000000030085a7 */ /* 0x000ee4000800007f */
[----:B---3--:R-:W-:Y:S05]  /*92c0*/  @!P0 BRA `(.L_x_195) ;  /* 0xfffffffc00f08947 */ /* 0x008fea000383ffff */
.L_x_189:
[----:B------:R-:W-:Y:S05]  /*92d0*/  BSYNC B0 ;  /* 0x0000000000007941 */ /* 0x000fea0003800000 */
.L_x_188:
[----:B------:R-:W-:Y:S05]  /*92e0*/  EXIT ;  /* 0x000000000000794d */ /* 0x000fea0003800000 */
.L_x_21:
[----:B-1----:R-:W-:-:S04]  /*92f0*/  IMAD.U32 R12, RZ, RZ, UR6 ;  /* 0x00000006ff0c7e24 */ /* 0x002fc8000f8e00ff */
[----:B------:R1:W4:Y:S03]  /*9300*/  SYNCS.PHASECHK.TRANS64.TRYWAIT P1, [R12+URZ], R11 ;  /* 0x0000000b0c0075a7 */ /* 0x000326000802017f */
[----:B----4-:R-:W-:Y:S05]  /*9310*/  @!P1 NANOSLEEP.SYNCS 0x989680 ;  /* 0x009896800000995d */ /* 0x010fea0003900000 */
[----:B------:R-:W4:Y:S02]  /*9320*/  @!P1 SYNCS.PHASECHK.TRANS64 P1, [R12+URZ], R11 ;  /* 0x0000000b0c0095a7 */ /* 0x000f24000802007f */
[----:B----4-:R-:W-:Y:S05]  /*9330*/  @!P1 BRA `(.L_x_21) ;  /* 0xfffffffc00ec9947 */ /* 0x010fea000383ffff */
[----:B------:R-:W-:Y:S05]  /*9340*/  BRA `(.L_x_20) ;  /* 0xffffff8400107947 */ /* 0x000fea000383ffff */
.L_x_27:
[----:B-1----:R-:W-:-:S04]  /*9350*/  IMAD.U32 R142, RZ, RZ, UR12 ;  /* 0x0000000cff8e7e24 */ /* 0x002fc8000f8e00ff */
[----:B------:R1:W4:Y:S03]  /*9360*/  SYNCS.PHASECHK.TRANS64.TRYWAIT P1, [R142+URZ], R13 ;  /* 0x0000000d8e0075a7 */ /* 0x000326000802017f */
[----:B----4-:R-:W-:Y:S05]  /*9370*/  @!P1 NANOSLEEP.SYNCS 0x989680 ;  /* 0x009896800000995d */ /* 0x010fea0003900000 */
[----:B------:R-:W4:Y:S02]  /*9380*/  @!P1 SYNCS.PHASECHK.TRANS64 P1, [R142+URZ], R13 ;  /* 0x0000000d8e0095a7 */ /* 0x000f24000802007f */
[----:B----4-:R-:W-:Y:S05]  /*9390*/  @!P1 BRA `(.L_x_27) ;  /* 0xfffffffc00ec9947 */ /* 0x010fea000383ffff */
[----:B------:R-:W-:Y:S05]  /*93a0*/  BRA `(.L_x_26) ;  /* 0xffffff8c003c7947 */ /* 0x000fea000383ffff */
.L_x_176:
[----:B------:R-:W-:Y:S01]  /*93b0*/  BSSY B1, `(.L_x_196) ;  /* 0x0000006000017945 */ /* 0x000fe20003800000 */
[----:B------:R-:W-:-:S07]  /*93c0*/  IMAD.MOV.U32 R6, RZ, RZ, -0x1 ;  /* 0xffffffffff067424 */ /* 0x000fce00078e00ff */
[----:B------:R-:W-:Y:S05]  /*93d0*/  WARPSYNC.COLLECTIVE R6, `(.L_x_197) ;  /* 0x00000000060c7348 */ /* 0x000fea0003c00000 */
[----:B------:R-:W-:Y:S02]  /*93e0*/  ELECT P0, UR62, PT ;  /* 0x00000000003e782f */ /* 0x000fe40003800000 */
[----:B------:R-:W-:Y:S01]  /*93f0*/  MOV R6, UR62 ;  /* 0x0000003e00067c02 */ /* 0x000fe20008000f00 */
[----:B------:R-:W-:Y:S10]  /*9400*/  ENDCOLLECTIVE ;  /* 0x000000000000791b */ /* 0x000ff40003800000 */
.L_x_197:
[----:B------:R-:W-:Y:S05]  /*9410*/  BSYNC B1 ;  /* 0x0000000000017941 */ /* 0x000fea0003800000 */
.L_x_196:
[----:B------:R-:W-:Y:S05]  /*9420*/  BRA `(.L_x_198) ;  /* 0xfffffff0001c7947 */ /* 0x000fea000383ffff */
.L_x_179:
[----:B0-----:R0:W1:Y:S02]  /*9430*/  SYNCS.PHASECHK.TRANS64.TRYWAIT P0, [R22+URZ+0x28], R9 ;  /* 0x00002809160075a7 */ /* 0x001064000800017f */
[----:B-1----:R-:W-:Y:S05]  /*9440*/  @!P0 NANOSLEEP.SYNCS 0x989680 ;  /* 0x009896800000895d */ /* 0x002fea0003900000 */
[----:B------:R-:W1:Y:S02]  /*9450*/  @!P0 SYNCS.PHASECHK.TRANS64 P0, [R22+URZ+0x28], R9 ;  /* 0x00002809160085a7 */ /* 0x000e64000800007f */
[----:B-1----:R-:W-:Y:S05]  /*9460*/  @!P0 BRA `(.L_x_179) ;  /* 0xfffffffc00f08947 */ /* 0x002fea000383ffff */
[----:B------:R-:W-:Y:S05]  /*9470*/  BRA `(.L_x_199) ;  /* 0xfffffff0005c7947 */ /* 0x000fea000383ffff */
.L_x_187:
[----:B------:R-:W-:Y:S01]  /*9480*/  BSSY B0, `(.L_x_200) ;  /* 0x0000006000007945 */ /* 0x000fe20003800000 */
[----:B------:R-:W-:-:S07]  /*9490*/  IMAD.MOV.U32 R6, RZ, RZ, -0x1 ;  /* 0xffffffffff067424 */ /* 0x000fce00078e00ff */
[----:B------:R-:W-:Y:S05]  /*94a0*/  WARPSYNC.COLLECTIVE R6, `(.L_x_201) ;  /* 0x00000000060c7348 */ /* 0x000fea0003c00000 */
[----:B------:R-:W-:Y:S02]  /*94b0*/  ELECT P0, UR62, PT ;  /* 0x00000000003e782f */ /* 0x000fe40003800000 */
[----:B------:R-:W-:Y:S01]  /*94c0*/  MOV R6, UR62 ;  /* 0x0000003e00067c02 */ /* 0x000fe20008000f00 */
[----:B------:R-:W-:Y:S10]  /*94d0*/  ENDCOLLECTIVE ;  /* 0x000000000000791b */ /* 0x000ff40003800000 */
.L_x_201:
[----:B------:R-:W-:Y:S05]  /*94e0*/  BSYNC B0 ;  /* 0x0000000000007941 */ /* 0x000fea0003800000 */
.L_x_200:
[----:B------:R-:W-:Y:S05]  /*94f0*/  BRA `(.L_x_202) ;  /* 0xfffffff800a47947 */ /* 0x000fea000383ffff */
.L_x_191:
[----:B0-----:R0:W1:Y:S02]  /*9500*/  SYNCS.PHASECHK.TRANS64.TRYWAIT P0, [R6+URZ], R3 ;  /* 0x00000003060075a7 */ /* 0x001064000800017f */
[----:B-1----:R-:W-:Y:S05]  /*9510*/  @!P0 NANOSLEEP.SYNCS 0x989680 ;  /* 0x009896800000895d */ /* 0x002fea0003900000 */
[----:B------:R-:W1:Y:S02]  /*9520*/  @!P0 SYNCS.PHASECHK.TRANS64 P0, [R6+URZ], R3 ;  /* 0x00000003060085a7 */ /* 0x000e64000800007f */
[----:B-1----:R-:W-:Y:S05]  /*9530*/  @!P0 BRA `(.L_x_191) ;  /* 0xfffffffc00f08947 */ /* 0x002fea000383ffff */
[----:B------:R-:W-:Y:S05]  /*9540*/  BRA `(.L_x_203) ;  /* 0xfffffff800e47947 */ /* 0x000fea000383ffff */
.L_x_192:
[----:B0-----:R0:W1:Y:S02]  /*9550*/  SYNCS.PHASECHK.TRANS64.TRYWAIT P0, [R7+URZ], R4 ;  /* 0x00000004070075a7 */ /* 0x001064000800017f */
[----:B-1----:R-:W-:Y:S05]  /*9560*/  @!P0 NANOSLEEP.SYNCS 0x989680 ;  /* 0x009896800000895d */ /* 0x002fea0003900000 */
[----:B------:R-:W1:Y:S02]  /*9570*/  @!P0 SYNCS.PHASECHK.TRANS64 P0, [R7+URZ], R4 ;  /* 0x00000004070085a7 */ /* 0x000e64000800007f */
[----:B-1----:R-:W-:Y:S05]  /*9580*/  @!P0 BRA `(.L_x_192) ;  /* 0xfffffffc00f08947 */ /* 0x002fea000383ffff */
[----:B------:R-:W-:Y:S05]  /*9590*/  BRA `(.L_x_204) ;  /* 0xfffffff800f47947 */ /* 0x000fea000383ffff */
.L_x_193:
[----:B0-----:R0:W1:Y:S02]  /*95a0*/  SYNCS.PHASECHK.TRANS64.TRYWAIT P0, [R10+URZ], R5 ;  /* 0x000000050a0075a7 */ /* 0x001064000800017f */
[----:B-1----:R-:W-:Y:S05]  /*95b0*/  @!P0 NANOSLEEP.SYNCS 0x989680 ;  /* 0x009896800000895d */ /* 0x002fea0003900000 */
[----:B------:R-:W1:Y:S02]  /*95c0*/  @!P0 SYNCS.PHASECHK.TRANS64 P0, [R10+URZ], R5 ;  /* 0x000000050a0085a7 */ /* 0x000e64000800007f */
[----:B-1----:R-:W-:Y:S05]  /*95d0*/  @!P0 BRA `(.L_x_193) ;  /* 0xfffffffc00f08947 */ /* 0x002fea000383ffff */
[----:B------:R-:W-:Y:S05]  /*95e0*/  BRA `(.L_x_205) ;  /* 0xfffffffc00047947 */ /* 0x000fea000383ffff */
.L_x_194:
[----:B-1----:R1:W2:Y:S02]  /*95f0*/  SYNCS.PHASECHK.TRANS64.TRYWAIT P0, [R11+URZ], R6 ;  /* 0x000000060b0075a7 */ /* 0x0022a4000800017f */
[----:B--2---:R-:W-:Y:S05]  /*9600*/  @!P0 NANOSLEEP.SYNCS 0x989680 ;  /* 0x009896800000895d */ /* 0x004fea0003900000 */
[----:B------:R-:W2:Y:S02]  /*9610*/  @!P0 SYNCS.PHASECHK.TRANS64 P0, [R11+URZ], R6 ;  /* 0x000000060b0085a7 */ /* 0x000ea4000800007f */
[----:B--2---:R-:W-:Y:S05]  /*9620*/  @!P0 BRA `(.L_x_194) ;  /* 0xfffffffc00f08947 */ /* 0x004fea000383ffff */
[----:B------:R-:W-:Y:S05]  /*9630*/  BRA `(.L_x_206) ;  /* 0xfffffffc000c7947 */ /* 0x000fea000383ffff */
.L_x_207:
[----:B------:R-:W-:-:S00]  /*9640*/  BRA `(.L_x_207) ;  /* 0xfffffffc00fc7947 */ /* 0x000fc0000383ffff */
[----:B------:R-:W-:-:S00]  /*9650*/  NOP ;  /* 0x0000000000007918 */ /* 0x000fc00000000000 */
        /* <DEDUP_REMOVED lines=10> */
.L_x_208:


//--------------------- .nv.shared._ZN7cutlass13device_kernelINS_4gemm6kernel13GemmUniversalIN4cute5tupleIJiiiiEEENS1_10collective13CollectiveMmaINS1_37MainloopSm90TmaGmmaWarpSpecializedFP8ILi5ENS5_IJNS4_1CILi1EEENSA_ILi2EEESB_EEENS1_35KernelTmaWarpSpecializedCooperativeEEENS5_IJNSA_ILi128EEESG_NSA_ILi32EEEEEENS_12float_e5m2_tENS5_IJlSB_lEEESJ_SK_NS4_8TiledMMAINS4_8MMA_AtomIJNS4_4SM904GMMA31MMA_64x128x32_F32E5M2E5M2_SS_TNILNSO_7ScaleInE1ELSQ_1EEEEEENS4_6LayoutINS5_IJSC_SB_SB_EEENS5_IJSB_NSA_ILi0EEESV_EEEEENS5_IJNS4_10UnderscoreESY_SY_EEEEENS4_23SM90_TMA_LOAD_MULTICASTENS4_14ComposedLayoutINS4_7SwizzleILi1ELi4ELi3EEENS4_18smem_ptr_flag_bitsILi8EEENST_INS5_IJNSA_ILi8EEESH_EEENS5_IJSH_SB_EEEEEEEvNS4_8identityENS4_13SM90_TMA_LOADES1B_vS1C_EENS_8epilogue10collective6detail29Sm90TmaWarpSpecializedAdapterINS1G_15DefaultEpilogueISJ_SK_SK_NS1F_6thread17LinearCombinationISJ_Li1EffLNS1K_9ScaleType4KindE0ELNS_15FloatRoundStyleE2ESJ_EENS1_15EpilogueDefaultEEEEEvvEEEEvNT_6ParamsE --------------------------
	.section	.nv.shared._ZN7cutlass13device_kernelINS_4gemm6kernel13GemmUniversalIN4cute5tupleIJiiiiEEENS1_10collective13CollectiveMmaINS1_37MainloopSm90TmaGmmaWarpSpecializedFP8ILi5ENS5_IJNS4_1CILi1EEENSA_ILi2EEESB_EEENS1_35KernelTmaWarpSpecializedCooperativeEEENS5_IJNSA_ILi128EEESG_NSA_ILi32EEEEEENS_12float_e5m2_tENS5_IJlSB_lEEESJ_SK_NS4_8TiledMMAINS4_8MMA_AtomIJNS4_4SM904GMMA31MMA_64x128x32_F32E5M2E5M2_SS_TNILNSO_7ScaleInE1ELSQ_1EEEEEENS4_6LayoutINS5_IJSC_SB_SB_EEENS5_IJSB_NSA_ILi0EEESV_EEEEENS5_IJNS4_10UnderscoreESY_SY_EEEEENS4_23SM90_TMA_LOAD_MULTICASTENS4_14ComposedLayoutINS4_7SwizzleILi1ELi4ELi3EEENS4_18smem_ptr_flag_bitsILi8EEENST_INS5_IJNSA_ILi8EEESH_EEENS5_IJSH_SB_EEEEEEEvNS4_8identityENS4_13SM90_TMA_LOADES1B_vS1C_EENS_8epilogue10collective6detail29Sm90TmaWarpSpecializedAdapterINS1G_15DefaultEpilogueISJ_SK_SK_NS1F_6thread17LinearCombinationISJ_Li1EffLNS1K_9ScaleType4KindE0ELNS_15FloatRoundStyleE2ESJ_EENS1_15EpilogueDefaultEEEEEvvEEEEvNT_6ParamsE,"aw",@nobits
	.sectionflags	@""
	.align	16
	.zero		1024


//--------------------- .nv.shared.reserved.0     --------------------------
	.section	.nv.shared.reserved.0,"aw",@nobits
	.weak		__nv_reservedSMEM_offset_0_alias
	.size		__nv_reservedSMEM_offset_0_alias, 0, 0
	.other		__nv_reservedSMEM_offset_0_alias,@"STO_CUDA_RESERVED_SHARED STV_DEFAULT"
__nv_reservedSMEM_offset_0_alias:
	.zero		0


//--------------------- .nv.global                --------------------------
	.section	.nv.global,"aw",@nobits
.nv.global:
	.type		_ZN39_INTERNAL_9e1c49c0_4_k_cu_c53690ce_47684cute1_E,@object
	.size		_ZN39_INTERNAL_9e1c49c0_4_k_cu_c53690ce_47684cute1_E,(_ZN39_INTERNAL_9e1c49c0_4_k_cu_c53690ce_47684cuda3std3__45__cpo6cbeginE - _ZN39_INTERNAL_9e1c49c0_4_k_cu_c53690ce_47684cute1_E)
_ZN39_INTERNAL_9e1c49c0_4_k_cu_c53690ce_47684cute1_E:
	.zero		1
	.type		_ZN39_INTERNAL_9e1c49c0_4_k_cu_c53690ce_47684cuda3std3__45__cpo6cbeginE,@object
	.size		_ZN39_INTERNAL_9e1c49c0_4_k_cu_c53690ce_47684cuda3std3__45__cpo6cbeginE,(_ZN39_INTERNAL_9e1c49c0_4_k_cu_c53690ce_47684cuda3std3__48in_placeE - _ZN39_INTERNAL_9e1c49c0_4_k_cu_c53690ce_47684cuda3std3__45__cpo6cbeginE)
_ZN39_INTERNAL_9e1c49c0_4_k_cu_c53690ce_47684cuda3std3__45__cpo6cbeginE:
	.zero		1
	.type		_ZN39_INTERNAL_9e1c49c0_4_k_cu_c53690ce_47684cuda3std3__48in_placeE,@object
	.size		_ZN39_INTERNAL_9e1c49c0_4_k_cu_c53690ce_47684cuda3std3__48in_placeE,(_ZN39_INTERNAL_9e1c49c0_4_k_cu_c53690ce_47684cuda3std6ranges3__45__cpo9iter_moveE - _ZN39_INTERNAL_9e1c49c0_4_k_cu_c53690ce_47684cuda3std3__48in_placeE)
_ZN39_INTERNAL_9e1c49c0_4_k_cu_c53690ce_47684cuda3std3__48in_placeE:
	.zero		1
	.type		_ZN39_INTERNAL_9e1c49c0_4_k_cu_c53690ce_47684cuda3std6ranges3__45__cpo9iter_moveE,@object
	.size		_ZN39_INTERNAL_9e1c49c0_4_k_cu_c53690ce_47684cuda3std6ranges3__45__cpo9iter_moveE,(_ZN39_INTERNAL_9e1c49c0_4_k_cu_c53690ce_47684cuda3std3__45__cpo5beginE - _ZN39_INTERNAL_9e1c49c0_4_k_cu_c53690ce_47684cuda3std6ranges3__45__cpo9iter_moveE)
_ZN39_INTERNAL_9e1c49c0_4_k_cu_c53690ce_47684cuda3std6ranges3__45__cpo9iter_moveE:
	.zero		1
	.type		_ZN39_INTERNAL_9e1c49c0_4_k_cu_c53690ce_47684cuda3std3__45__cpo5beginE,@object
	.size		_ZN39_INTERNAL_9e1c49c0_4_k_cu_c53690ce_47684cuda3std3__45__cpo5beginE,(_ZN39_INTERNAL_9e1c49c0_4_k_cu_c53690ce_47684cuda3std3__441_GLOBAL__N__9e1c49c0_4_k_cu_c53690ce_47686ignoreE - _ZN39_INTERNAL_9e1c49c0_4_k_cu_c53690ce_47684cuda3std3__45__cpo5beginE)
_ZN39_INTERNAL_9e1c49c0_4_k_cu_c53690ce_47684cuda3std3__45__cpo5beginE:
	.zero		1
	.type		_ZN39_INTERNAL_9e1c49c0_4_k_cu_c53690ce_47684cuda3std3__441_GLOBAL__N__9e1c49c0_4_k_cu_c53690ce_47686ignoreE,@object
	.size		_ZN39_INTERNAL_9e1c49c0_4_k_cu_c53690ce_47684cuda3std3__441_GLOBAL__N__9e1c49c0_4_k_cu_c53690ce_47686ignoreE,(_ZN39_INTERNAL_9e1c49c0_4_k_cu_c53690ce_47684cute7productE - _ZN39_INTERNAL_9e1c49c0_4_k_cu_c53690ce_47684cuda3std3__441_GLOBAL__N__9e1c49c0_4_k_cu_c53690ce_47686ignoreE)
_ZN39_INTERNAL_9e1c49c0_4_k_cu_c53690ce_47684cuda3std3__441_GLOBAL__N__9e1c49c0_4_k_cu_c53690ce_47686ignoreE:
	.zero		1
	.type		_ZN39_INTERNAL_9e1c49c0_4_k_cu_c53690ce_47684cute7productE,@object
	.size		_ZN39_INTERNAL_9e1c49c0_4_k_cu_c53690ce_47684cute7productE,(_ZN39_INTERNAL_9e1c49c0_4_k_cu_c53690ce_47684cuda3std3__45__cpo3endE - _ZN39_INTERNAL_9e1c49c0_4_k_cu_c53690ce_47684cute7productE)
_ZN39_INTERNAL_9e1c49c0_4_k_cu_c53690ce_47684cute7productE:
	.zero		1
	.type		_ZN39_INTERNAL_9e1c49c0_4_k_cu_c53690ce_47684cuda3std3__45__cpo3endE,@object
	.size		_ZN39_INTERNAL_9e1c49c0_4_k_cu_c53690ce_47684cuda3std3__45__cpo3endE,(_ZN39_INTERNAL_9e1c49c0_4_k_cu_c53690ce_47684cuda3std3__419piecewise_constructE - _ZN39_INTERNAL_9e1c49c0_4_k_cu_c53690ce_47684cuda3std3__45__cpo3endE)
_ZN39_INTERNAL_9e1c49c0_4_k_cu_c53690ce_47684cuda3std3__45__cpo3endE:
	.zero		1
	.type		_ZN39_INTERNAL_9e1c49c0_4_k_cu_c53690ce_47684cuda3std3__419piecewise_constructE,@object
	.size		_ZN39_INTERNAL_9e1c49c0_4_k_cu_c53690ce_47684cuda3std3__419piecewise_constructE,(_ZN39_INTERNAL_9e1c49c0_4_k_cu_c53690ce_47684cuda3std3__45__cpo4cendE - _ZN39_INTERNAL_9e1c49c0_4_k_cu_c53690ce_47684cuda3std3__419piecewise_constructE)
_ZN39_INTERNAL_9e1c49c0_4_k_cu_c53690ce_47684cuda3std3__419piecewise_constructE:
	.zero		1
	.type		_ZN39_INTERNAL_9e1c49c0_4_k_cu_c53690ce_47684cuda3std3__45__cpo4cendE,@object
	.size		_ZN39_INTERNAL_9e1c49c0_4_k_cu_c53690ce_47684cuda3std3__45__cpo4cendE,(_ZN39_INTERNAL_9e1c49c0_4_k_cu_c53690ce_47684cuda3std6ranges3__45__cpo4swapE - _ZN39_INTERNAL_9e1c49c0_4_k_cu_c53690ce_47684cuda3std3__45__cpo4cendE)
_ZN39_INTERNAL_9e1c49c0_4_k_cu_c53690ce_47684cuda3std3__45__cpo4cendE:
	.zero		1
	.type		_ZN39_INTERNAL_9e1c49c0_4_k_cu_c53690ce_47684cuda3std6ranges3__45__cpo4swapE,@object
	.size		_ZN39_INTERNAL_9e1c49c0_4_k_cu_c53690ce_47684cuda3std6ranges3__45__cpo4swapE,(.L_7 - _ZN39_INTERNAL_9e1c49c0_4_k_cu_c53690ce_47684cuda3std6ranges3__45__cpo4swapE)
_ZN39_INTERNAL_9e1c49c0_4_k_cu_c53690ce_47684cuda3std6ranges3__45__cpo4swapE:
	.zero		1
.L_7:


//--------------------- .nv.constant0._ZN7cutlass13device_kernelINS_4gemm6kernel13GemmUniversalIN4cute5tupleIJiiiiEEENS1_10collective13CollectiveMmaINS1_37MainloopSm90TmaGmmaWarpSpecializedFP8ILi5ENS5_IJNS4_1CILi1EEENSA_ILi2EEESB_EEENS1_35KernelTmaWarpSpecializedCooperativeEEENS5_IJNSA_ILi128EEESG_NSA_ILi32EEEEEENS_12float_e5m2_tENS5_IJlSB_lEEESJ_SK_NS4_8TiledMMAINS4_8MMA_AtomIJNS4_4SM904GMMA31MMA_64x128x32_F32E5M2E5M2_SS_TNILNSO_7ScaleInE1ELSQ_1EEEEEENS4_6LayoutINS5_IJSC_SB_SB_EEENS5_IJSB_NSA_ILi0EEESV_EEEEENS5_IJNS4_10UnderscoreESY_SY_EEEEENS4_23SM90_TMA_LOAD_MULTICASTENS4_14ComposedLayoutINS4_7SwizzleILi1ELi4ELi3EEENS4_18smem_ptr_flag_bitsILi8EEENST_INS5_IJNSA_ILi8EEESH_EEENS5_IJSH_SB_EEEEEEEvNS4_8identityENS4_13SM90_TMA_LOADES1B_vS1C_EENS_8epilogue10collective6detail29Sm90TmaWarpSpecializedAdapterINS1G_15DefaultEpilogueISJ_SK_SK_NS1F_6thread17LinearCombinationISJ_Li1EffLNS1K_9ScaleType4KindE0ELNS_15FloatRoundStyleE2ESJ_EENS1_15EpilogueDefaultEEEEEvvEEEEvNT_6ParamsE --------------------------
	.section	.nv.constant0._ZN7cutlass13device_kernelINS_4gemm6kernel13GemmUniversalIN4cute5tupleIJiiiiEEENS1_10collective13CollectiveMmaINS1_37MainloopSm90TmaGmmaWarpSpecializedFP8ILi5ENS5_IJNS4_1CILi1EEENSA_ILi2EEESB_EEENS1_35KernelTmaWarpSpecializedCooperativeEEENS5_IJNSA_ILi128EEESG_NSA_ILi32EEEEEENS_12float_e5m2_tENS5_IJlSB_lEEESJ_SK_NS4_8TiledMMAINS4_8MMA_AtomIJNS4_4SM904GMMA31MMA_64x128x32_F32E5M2E5M2_SS_TNILNSO_7ScaleInE1ELSQ_1EEEEEENS4_6LayoutINS5_IJSC_SB_SB_EEENS5_IJSB_NSA_ILi0EEESV_EEEEENS5_IJNS4_10UnderscoreESY_SY_EEEEENS4_23SM90_TMA_LOAD_MULTICASTENS4_14ComposedLayoutINS4_7SwizzleILi1ELi4ELi3EEENS4_18smem_ptr_flag_bitsILi8EEENST_INS5_IJNSA_ILi8EEESH_EEENS5_IJSH_SB_EEEEEEEvNS4_8identityENS4_13SM90_TMA_LOADES1B_vS1C_EENS_8epilogue10collective6detail29Sm90TmaWarpSpecializedAdapterINS1G_15DefaultEpilogueISJ_SK_SK_NS1F_6thread17LinearCombinationISJ_Li1EffLNS1K_9ScaleType4KindE0ELNS_15FloatRoundStyleE2ESJ_EENS1_15EpilogueDefaultEEEEEvvEEEEvNT_6ParamsE,"a",@progbits
	.sectionflags	@""
	.align	4
.nv.constant0._ZN7cutlass13device_kernelINS_4gemm6kernel13GemmUniversalIN4cute5tupleIJiiiiEEENS1_10collective13CollectiveMmaINS1_37MainloopSm90TmaGmmaWarpSpecializedFP8ILi5ENS5_IJNS4_1CILi1EEENSA_ILi2EEESB_EEENS1_35KernelTmaWarpSpecializedCooperativeEEENS5_IJNSA_ILi128EEESG_NSA_ILi32EEEEEENS_12float_e5m2_tENS5_IJlSB_lEEESJ_SK_NS4_8TiledMMAINS4_8MMA_AtomIJNS4_4SM904GMMA31MMA_64x128x32_F32E5M2E5M2_SS_TNILNSO_7ScaleInE1ELSQ_1EEEEEENS4_6LayoutINS5_IJSC_SB_SB_EEENS5_IJSB_NSA_ILi0EEESV_EEEEENS5_IJNS4_10UnderscoreESY_SY_EEEEENS4_23SM90_TMA_LOAD_MULTICASTENS4_14ComposedLayoutINS4_7SwizzleILi1ELi4ELi3EEENS4_18smem_ptr_flag_bitsILi8EEENST_INS5_IJNSA_ILi8EEESH_EEENS5_IJSH_SB_EEEEEEEvNS4_8identityENS4_13SM90_TMA_LOADES1B_vS1C_EENS_8epilogue10collective6detail29Sm90TmaWarpSpecializedAdapterINS1G_15DefaultEpilogueISJ_SK_SK_NS1F_6thread17LinearCombinationISJ_Li1EffLNS1K_9ScaleType4KindE0ELNS_15FloatRoundStyleE2ESJ_EENS1_15EpilogueDefaultEEEEEvvEEEEvNT_6ParamsE:
	.zero		1664


//--------------------- SYMBOLS --------------------------

	.type		.nv.reservedSmem.offset0,@object
	.size		.nv.reservedSmem.offset0,0x4
